//
// Generated by NVIDIA NVVM Compiler
//
// Compiler Build ID: CL-36424714
// Cuda compilation tools, release 13.0, V13.0.88
// Based on NVVM 20.0.0
//

.version 9.0
.target sm_100
.address_size 64

	// .globl	_Z21initVectorInGpuKernelPij
.extern .func  (.param .b32 func_retval0) vprintf
(
	.param .b64 vprintf_param_0,
	.param .b64 vprintf_param_1
)
;
.global .align 1 .b8 $str[57] = {10, 45, 45, 45, 45, 45, 45, 45, 45, 45, 45, 45, 45, 45, 45, 105, 110, 105, 116, 86, 101, 99, 116, 111, 114, 73, 110, 71, 112, 117, 75, 101, 114, 110, 101, 108, 45, 45, 45, 45, 45, 45, 45, 45, 45, 45, 45, 45, 45, 45, 45, 45, 45, 45, 45, 10};
.global .align 1 .b8 $str$1[54] = {116, 104, 114, 101, 97, 100, 73, 100, 120, 46, 120, 32, 61, 32, 37, 100, 44, 32, 116, 104, 114, 101, 97, 100, 73, 100, 120, 46, 121, 32, 61, 32, 37, 100, 44, 32, 116, 104, 114, 101, 97, 100, 73, 100, 120, 46, 122, 32, 61, 32, 37, 100, 10};
.global .align 1 .b8 $str$2[53] = {98, 108, 111, 99, 107, 73, 100, 120, 46, 120, 32, 61, 32, 37, 100, 44, 32, 32, 98, 108, 111, 99, 107, 73, 100, 120, 46, 121, 32, 61, 32, 37, 100, 44, 32, 32, 98, 108, 111, 99, 107, 73, 100, 120, 46, 122, 32, 61, 32, 37, 100, 10};
.global .align 1 .b8 $str$3[53] = {98, 108, 111, 99, 107, 68, 105, 109, 46, 120, 32, 61, 32, 37, 100, 44, 32, 32, 98, 108, 111, 99, 107, 68, 105, 109, 46, 121, 32, 61, 32, 37, 100, 32, 44, 32, 98, 108, 111, 99, 107, 68, 105, 109, 46, 122, 32, 61, 32, 37, 100, 10};
.global .align 1 .b8 $str$4[50] = {111, 102, 102, 115, 101, 116, 88, 32, 61, 32, 37, 100, 44, 32, 32, 32, 32, 32, 111, 102, 102, 115, 101, 116, 89, 32, 61, 32, 37, 100, 44, 32, 32, 32, 32, 32, 111, 102, 102, 115, 101, 116, 90, 32, 61, 32, 37, 100, 10};
.global .align 1 .b8 $str$5[10] = {105, 100, 120, 32, 61, 32, 37, 100, 10};
.global .align 1 .b8 $str$6[55] = {10, 45, 45, 45, 45, 45, 45, 45, 45, 45, 45, 45, 105, 110, 105, 116, 86, 101, 99, 116, 111, 114, 73, 110, 71, 112, 117, 75, 101, 114, 110, 101, 108, 32, 40, 101, 110, 100, 41, 45, 45, 45, 45, 45, 45, 45, 45, 45, 45, 45, 45, 45, 45, 10};

.visible .entry _Z21initVectorInGpuKernelPij(
	.param .u64 .ptr .align 1 _Z21initVectorInGpuKernelPij_param_0,
	.param .u32 _Z21initVectorInGpuKernelPij_param_1
)
{
	.local .align 8 .b8 	__local_depot0[24];
	.reg .b64 	%SP;
	.reg .b64 	%SPL;
	.reg .pred 	%p<8>;
	.reg .b32 	%r<44>;
	.reg .b64 	%rd<27>;

	mov.u64 	%SPL, __local_depot0;
	cvta.local.u64 	%SP, %SPL;
	ld.param.u64 	%rd5, [_Z21initVectorInGpuKernelPij_param_0];
	ld.param.u32 	%r10, [_Z21initVectorInGpuKernelPij_param_1];
	mov.u32 	%r1, %ntid.x;
	mov.u32 	%r2, %ctaid.x;
	mov.u32 	%r3, %tid.x;
	mad.lo.s32 	%r11, %r1, %r2, %r3;
	cvt.u64.u32 	%rd1, %r11;
	mov.u32 	%r4, %ntid.y;
	mov.u32 	%r5, %ctaid.y;
	mov.u32 	%r6, %tid.y;
	mad.lo.s32 	%r12, %r4, %r5, %r6;
	cvt.u64.u32 	%rd2, %r12;
	mov.u32 	%r7, %ntid.z;
	mov.u32 	%r8, %ctaid.z;
	mov.u32 	%r9, %tid.z;
	mad.lo.s32 	%r14, %r7, %r8, %r9;
	cvt.u64.u32 	%rd3, %r14;
	setp.gt.u32 	%p1, %r11, 4;
	setp.gt.u32 	%p2, %r12, 5;
	or.pred  	%p3, %p1, %p2;
	setp.gt.u32 	%p4, %r14, 9;
	or.pred  	%p5, %p4, %p3;
	@%p5 bra 	$L__BB0_5;
	mad.lo.s64 	%rd6, %rd2, 5, %rd1;
	mad.lo.s64 	%rd4, %rd3, 30, %rd6;
	or.b32  	%r15, %r3, %r6;
	or.b32  	%r16, %r15, %r9;
	or.b32  	%r17, %r16, %r2;
	or.b32  	%r18, %r17, %r5;
	or.b32  	%r19, %r18, %r8;
	setp.ne.s32 	%p6, %r19, 0;
	@%p6 bra 	$L__BB0_3;
	add.u64 	%rd7, %SP, 0;
	add.u64 	%rd8, %SPL, 0;
	mov.u64 	%rd9, $str;
	cvta.global.u64 	%rd10, %rd9;
	{ // callseq 0, 0
	.param .b64 param0;
	st.param.b64 	[param0], %rd10;
	.param .b64 param1;
	st.param.b64 	[param1], 0;
	.param .b32 retval0;
	call.uni (retval0), 
	vprintf, 
	(
	param0, 
	param1
	);
	ld.param.b32 	%r20, [retval0];
	} // callseq 0
	st.local.v2.u32 	[%rd8], {%r3, %r6};
	st.local.u32 	[%rd8+8], %r9;
	mov.u64 	%rd11, $str$1;
	cvta.global.u64 	%rd12, %rd11;
	{ // callseq 1, 0
	.param .b64 param0;
	st.param.b64 	[param0], %rd12;
	.param .b64 param1;
	st.param.b64 	[param1], %rd7;
	.param .b32 retval0;
	call.uni (retval0), 
	vprintf, 
	(
	param0, 
	param1
	);
	ld.param.b32 	%r22, [retval0];
	} // callseq 1
	st.local.v2.u32 	[%rd8], {%r2, %r5};
	st.local.u32 	[%rd8+8], %r5;
	mov.u64 	%rd13, $str$2;
	cvta.global.u64 	%rd14, %rd13;
	{ // callseq 2, 0
	.param .b64 param0;
	st.param.b64 	[param0], %rd14;
	.param .b64 param1;
	st.param.b64 	[param1], %rd7;
	.param .b32 retval0;
	call.uni (retval0), 
	vprintf, 
	(
	param0, 
	param1
	);
	ld.param.b32 	%r24, [retval0];
	} // callseq 2
	st.local.v2.u32 	[%rd8], {%r1, %r4};
	st.local.u32 	[%rd8+8], %r7;
	mov.u64 	%rd15, $str$3;
	cvta.global.u64 	%rd16, %rd15;
	{ // callseq 3, 0
	.param .b64 param0;
	st.param.b64 	[param0], %rd16;
	.param .b64 param1;
	st.param.b64 	[param1], %rd7;
	.param .b32 retval0;
	call.uni (retval0), 
	vprintf, 
	(
	param0, 
	param1
	);
	ld.param.b32 	%r26, [retval0];
	} // callseq 3
	st.local.u64 	[%rd8], %rd1;
	st.local.u64 	[%rd8+8], %rd2;
	st.local.u64 	[%rd8+16], %rd3;
	mov.u64 	%rd17, $str$4;
	cvta.global.u64 	%rd18, %rd17;
	{ // callseq 4, 0
	.param .b64 param0;
	st.param.b64 	[param0], %rd18;
	.param .b64 param1;
	st.param.b64 	[param1], %rd7;
	.param .b32 retval0;
	call.uni (retval0), 
	vprintf, 
	(
	param0, 
	param1
	);
	ld.param.b32 	%r28, [retval0];
	} // callseq 4
	st.local.u64 	[%rd8], %rd4;
	mov.u64 	%rd19, $str$5;
	cvta.global.u64 	%rd20, %rd19;
	{ // callseq 5, 0
	.param .b64 param0;
	st.param.b64 	[param0], %rd20;
	.param .b64 param1;
	st.param.b64 	[param1], %rd7;
	.param .b32 retval0;
	call.uni (retval0), 
	vprintf, 
	(
	param0, 
	param1
	);
	ld.param.b32 	%r30, [retval0];
	} // callseq 5
	mov.u64 	%rd21, $str$6;
	cvta.global.u64 	%rd22, %rd21;
	{ // callseq 6, 0
	.param .b64 param0;
	st.param.b64 	[param0], %rd22;
	.param .b64 param1;
	st.param.b64 	[param1], 0;
	.param .b32 retval0;
	call.uni (retval0), 
	vprintf, 
	(
	param0, 
	param1
	);
	ld.param.b32 	%r32, [retval0];
	} // callseq 6
$L__BB0_3:
	cvt.u64.u32 	%rd23, %r10;
	setp.ge.u64 	%p7, %rd4, %rd23;
	@%p7 bra 	$L__BB0_5;
	cvt.u32.u64 	%r34, %rd4;
	cvta.to.global.u64 	%rd24, %rd5;
	shl.b64 	%rd25, %rd4, 2;
	add.s64 	%rd26, %rd24, %rd25;
	st.global.u32 	[%rd26], %r34;
	add.s32 	%r35, %r34, 30;
	st.global.u32 	[%rd26+120], %r35;
	add.s32 	%r36, %r34, 60;
	st.global.u32 	[%rd26+240], %r36;
	add.s32 	%r37, %r34, 90;
	st.global.u32 	[%rd26+360], %r37;
	add.s32 	%r38, %r34, 120;
	st.global.u32 	[%rd26+480], %r38;
	add.s32 	%r39, %r34, 150;
	st.global.u32 	[%rd26+600], %r39;
	add.s32 	%r40, %r34, 180;
	st.global.u32 	[%rd26+720], %r40;
	add.s32 	%r41, %r34, 210;
	st.global.u32 	[%rd26+840], %r41;
	add.s32 	%r42, %r34, 240;
	st.global.u32 	[%rd26+960], %r42;
	add.s32 	%r43, %r34, 270;
	st.global.u32 	[%rd26+1080], %r43;
$L__BB0_5:
	ret;

}
	// .globl	_Z14conveyorKernelPiji
.visible .entry _Z14conveyorKernelPiji(
	.param .u64 .ptr .align 1 _Z14conveyorKernelPiji_param_0,
	.param .u32 _Z14conveyorKernelPiji_param_1,
	.param .u32 _Z14conveyorKernelPiji_param_2
)
{
	.reg .pred 	%p<34>;
	.reg .b32 	%r<32>;
	.reg .b64 	%rd<31>;

	ld.param.u64 	%rd6, [_Z14conveyorKernelPiji_param_0];
	ld.param.u32 	%r3, [_Z14conveyorKernelPiji_param_1];
	ld.param.u32 	%r4, [_Z14conveyorKernelPiji_param_2];
	mov.u32 	%r5, %ntid.x;
	mov.u32 	%r6, %ctaid.x;
	mov.u32 	%r7, %tid.x;
	mad.lo.s32 	%r1, %r5, %r6, %r7;
	mov.u32 	%r8, %ntid.y;
	mov.u32 	%r9, %ctaid.y;
	mov.u32 	%r10, %tid.y;
	mad.lo.s32 	%r11, %r8, %r9, %r10;
	setp.gt.u32 	%p1, %r1, 4;
	setp.gt.u32 	%p2, %r11, 5;
	or.pred  	%p3, %p1, %p2;
	@%p3 bra 	$L__BB1_21;
	cvta.to.global.u64 	%rd7, %rd6;
	cvt.u64.u32 	%rd8, %r1;
	mul.wide.u32 	%rd9, %r11, 5;
	add.s64 	%rd1, %rd9, %rd8;
	cvt.u64.u32 	%rd2, %r3;
	setp.ge.u64 	%p4, %rd1, %rd2;
	mul.wide.u32 	%rd10, %r11, 4;
	sub.s64 	%rd11, %rd1, %rd10;
	cvt.s64.s32 	%rd4, %r4;
	setp.ne.s64 	%p5, %rd11, %rd4;
	shl.b64 	%rd12, %rd1, 2;
	add.s64 	%rd5, %rd7, %rd12;
	or.pred  	%p6, %p4, %p5;
	@%p6 bra 	$L__BB1_3;
	ld.global.u32 	%r12, [%rd5];
	add.s32 	%r13, %r12, 1000;
	st.global.u32 	[%rd5], %r13;
$L__BB1_3:
	setp.ge.u64 	%p7, %rd1, %rd2;
	add.s64 	%rd13, %rd11, 1;
	setp.ne.s64 	%p8, %rd13, %rd4;
	or.pred  	%p9, %p7, %p8;
	@%p9 bra 	$L__BB1_5;
	ld.global.u32 	%r14, [%rd5+120];
	add.s32 	%r15, %r14, 1000;
	st.global.u32 	[%rd5+120], %r15;
$L__BB1_5:
	setp.ge.u64 	%p10, %rd1, %rd2;
	add.s64 	%rd15, %rd11, 2;
	setp.ne.s64 	%p11, %rd15, %rd4;
	or.pred  	%p12, %p10, %p11;
	@%p12 bra 	$L__BB1_7;
	ld.global.u32 	%r16, [%rd5+240];
	add.s32 	%r17, %r16, 1000;
	st.global.u32 	[%rd5+240], %r17;
$L__BB1_7:
	setp.ge.u64 	%p13, %rd1, %rd2;
	add.s64 	%rd17, %rd11, 3;
	setp.ne.s64 	%p14, %rd17, %rd4;
	or.pred  	%p15, %p13, %p14;
	@%p15 bra 	$L__BB1_9;
	ld.global.u32 	%r18, [%rd5+360];
	add.s32 	%r19, %r18, 1000;
	st.global.u32 	[%rd5+360], %r19;
$L__BB1_9:
	setp.ge.u64 	%p16, %rd1, %rd2;
	add.s64 	%rd19, %rd11, 4;
	setp.ne.s64 	%p17, %rd19, %rd4;
	or.pred  	%p18, %p16, %p17;
	@%p18 bra 	$L__BB1_11;
	ld.global.u32 	%r20, [%rd5+480];
	add.s32 	%r21, %r20, 1000;
	st.global.u32 	[%rd5+480], %r21;
$L__BB1_11:
	setp.ge.u64 	%p19, %rd1, %rd2;
	add.s64 	%rd21, %rd11, 5;
	setp.ne.s64 	%p20, %rd21, %rd4;
	or.pred  	%p21, %p19, %p20;
	@%p21 bra 	$L__BB1_13;
	ld.global.u32 	%r22, [%rd5+600];
	add.s32 	%r23, %r22, 1000;
	st.global.u32 	[%rd5+600], %r23;
$L__BB1_13:
	setp.ge.u64 	%p22, %rd1, %rd2;
	add.s64 	%rd23, %rd11, 6;
	setp.ne.s64 	%p23, %rd23, %rd4;
	or.pred  	%p24, %p22, %p23;
	@%p24 bra 	$L__BB1_15;
	ld.global.u32 	%r24, [%rd5+720];
	add.s32 	%r25, %r24, 1000;
	st.global.u32 	[%rd5+720], %r25;
$L__BB1_15:
	setp.ge.u64 	%p25, %rd1, %rd2;
	add.s64 	%rd25, %rd11, 7;
	setp.ne.s64 	%p26, %rd25, %rd4;
	or.pred  	%p27, %p25, %p26;
	@%p27 bra 	$L__BB1_17;
	ld.global.u32 	%r26, [%rd5+840];
	add.s32 	%r27, %r26, 1000;
	st.global.u32 	[%rd5+840], %r27;
$L__BB1_17:
	setp.ge.u64 	%p28, %rd1, %rd2;
	add.s64 	%rd27, %rd11, 8;
	setp.ne.s64 	%p29, %rd27, %rd4;
	or.pred  	%p30, %p28, %p29;
	@%p30 bra 	$L__BB1_19;
	ld.global.u32 	%r28, [%rd5+960];
	add.s32 	%r29, %r28, 1000;
	st.global.u32 	[%rd5+960], %r29;
$L__BB1_19:
	setp.ge.u64 	%p31, %rd1, %rd2;
	add.s64 	%rd29, %rd11, 9;
	setp.ne.s64 	%p32, %rd29, %rd4;
	or.pred  	%p33, %p31, %p32;
	@%p33 bra 	$L__BB1_21;
	ld.global.u32 	%r30, [%rd5+1080];
	add.s32 	%r31, %r30, 1000;
	st.global.u32 	[%rd5+1080], %r31;
$L__BB1_21:
	ret;

}
	// .globl	_Z18conveyorTestKernelPiPKiS1_
.visible .entry _Z18conveyorTestKernelPiPKiS1_(
	.param .u64 .ptr .align 1 _Z18conveyorTestKernelPiPKiS1__param_0,
	.param .u64 .ptr .align 1 _Z18conveyorTestKernelPiPKiS1__param_1,
	.param .u64 .ptr .align 1 _Z18conveyorTestKernelPiPKiS1__param_2
)
{
	.reg .b32 	%r<5>;
	.reg .b64 	%rd<11>;

	ld.param.u64 	%rd1, [_Z18conveyorTestKernelPiPKiS1__param_0];
	ld.param.u64 	%rd2, [_Z18conveyorTestKernelPiPKiS1__param_1];
	ld.param.u64 	%rd3, [_Z18conveyorTestKernelPiPKiS1__param_2];
	cvta.to.global.u64 	%rd4, %rd1;
	cvta.to.global.u64 	%rd5, %rd3;
	cvta.to.global.u64 	%rd6, %rd2;
	mov.u32 	%r1, %tid.x;
	mul.wide.u32 	%rd7, %r1, 4;
	add.s64 	%rd8, %rd6, %rd7;
	ld.global.u32 	%r2, [%rd8];
	add.s64 	%rd9, %rd5, %rd7;
	ld.global.u32 	%r3, [%rd9];
	add.s32 	%r4, %r3, %r2;
	add.s64 	%rd10, %rd4, %rd7;
	st.global.u32 	[%rd10], %r4;
	ret;

}


// ===== COMPILED SASS (sm_100) =====

	.target	sm_100

	.elftype	@"ET_EXEC"


//--------------------- .note.nv.tkinfo           --------------------------
	.section	.note.nv.tkinfo,"",@"SHT_NOTE"
	.sectionflags	@"SHF_NOTE_NV_TKINFO"
	.tkinfo
        /*0018*/ 	.word	0x00000002
        /*0030*/ 	.string	""
        /*0030*/ 	.string	"ptxas"
        /*0030*/ 	.string	"Cuda compilation tools, release 13.0, V13.0.88"
        /*0030*/ 	.string	"Build cuda_13.0.r13.0/compiler.36424714_0"
        /*0030*/ 	.string	"-arch sm_100 -m 64 "



//--------------------- .note.nv.cuinfo           --------------------------
	.section	.note.nv.cuinfo,"",@"SHT_NOTE"
	.sectionflags	@"SHF_NOTE_NV_CUINFO"
        /*0018*/ 	.short	0x0002
        /*001a*/ 	.short	0x0064
        /*001c*/ 	.short	0x0082
	.zero		2


//--------------------- .nv.info                  --------------------------
	.section	.nv.info,"",@"SHT_CUDA_INFO"
	.align	4


	//----- nvinfo : EIATTR_REGCOUNT
	.align		4
        /*0000*/ 	.byte	0x04, 0x2f
        /*0002*/ 	.short	(.L_8 - .L_7)
	.align		4
.L_7:
        /*0004*/ 	.word	index@(_Z21initVectorInGpuKernelPij)
        /*0008*/ 	.word	0x00000026


	//----- nvinfo : EIATTR_FRAME_SIZE
	.align		4
.L_8:
        /*000c*/ 	.byte	0x04, 0x11
        /*000e*/ 	.short	(.L_10 - .L_9)
	.align		4
.L_9:
        /*0010*/ 	.word	index@(_Z21initVectorInGpuKernelPij)
        /*0014*/ 	.word	0x00000018


	//----- nvinfo : EIATTR_REGCOUNT
	.align		4
.L_10:
        /*0018*/ 	.byte	0x04, 0x2f
        /*001a*/ 	.short	(.L_12 - .L_11)
	.align		4
.L_11:
        /*001c*/ 	.word	index@(_Z14conveyorKernelPiji)
        /*0020*/ 	.word	0x00000015


	//----- nvinfo : EIATTR_FRAME_SIZE
	.align		4
.L_12:
        /*0024*/ 	.byte	0x04, 0x11
        /*0026*/ 	.short	(.L_14 - .L_13)
	.align		4
.L_13:
        /*0028*/ 	.word	index@(_Z14conveyorKernelPiji)
        /*002c*/ 	.word	0x00000000


	//----- nvinfo : EIATTR_REGCOUNT
	.align		4
.L_14:
        /*0030*/ 	.byte	0x04, 0x2f
        /*0032*/ 	.short	(.L_16 - .L_15)
	.align		4
.L_15:
        /*0034*/ 	.word	index@(_Z18conveyorTestKernelPiPKiS1_)
        /*0038*/ 	.word	0x0000000c


	//----- nvinfo : EIATTR_FRAME_SIZE
	.align		4
.L_16:
        /*003c*/ 	.byte	0x04, 0x11
        /*003e*/ 	.short	(.L_18 - .L_17)
	.align		4
.L_17:
        /*0040*/ 	.word	index@(_Z18conveyorTestKernelPiPKiS1_)
        /*0044*/ 	.word	0x00000000


	//----- nvinfo : EIATTR_MIN_STACK_SIZE
	.align		4
.L_18:
        /*0048*/ 	.byte	0x04, 0x12
        /*004a*/ 	.short	(.L_20 - .L_19)
	.align		4
.L_19:
        /*004c*/ 	.word	index@(_Z18conveyorTestKernelPiPKiS1_)
        /*0050*/ 	.word	0x00000000


	//----- nvinfo : EIATTR_MIN_STACK_SIZE
	.align		4
.L_20:
        /*0054*/ 	.byte	0x04, 0x12
        /*0056*/ 	.short	(.L_22 - .L_21)
	.align		4
.L_21:
        /*0058*/ 	.word	index@(_Z14conveyorKernelPiji)
        /*005c*/ 	.word	0x00000000


	//----- nvinfo : EIATTR_MIN_STACK_SIZE
	.align		4
.L_22:
        /*0060*/ 	.byte	0x04, 0x12
        /*0062*/ 	.short	(.L_24 - .L_23)
	.align		4
.L_23:
        /*0064*/ 	.word	index@(_Z21initVectorInGpuKernelPij)
        /*0068*/ 	.word	0x00000018
.L_24:


//--------------------- .nv.compat                --------------------------
	.section	.nv.compat,"",@"SHT_CUDA_COMPAT_INFO"
	.align	4
        /*0000*/ 	.byte	0x02, 0x09, 0x00, 0x00, 0x02, 0x02, 0x01, 0x00, 0x02, 0x05, 0x05, 0x00, 0x03, 0x07, 0x01, 0x01
        /*0010*/ 	.byte	0x02, 0x03, 0x00, 0x00, 0x02, 0x06, 0x01, 0x00, 0x04, 0x0b, 0x08, 0x00, 0x09, 0x00, 0x00, 0x00
        /*0020*/ 	.byte	0x00, 0x00, 0x00, 0x00


//--------------------- .nv.info._Z18conveyorTestKernelPiPKiS1_ --------------------------
	.section	.nv.info._Z18conveyorTestKernelPiPKiS1_,"",@"SHT_CUDA_INFO"
	.sectionflags	@""
	.align	4


	//----- nvinfo : EIATTR_CUDA_API_VERSION
	.align		4
        /*0000*/ 	.byte	0x04, 0x37
        /*0002*/ 	.short	(.L_26 - .L_25)
.L_25:
        /*0004*/ 	.word	0x00000082


	//----- nvinfo : EIATTR_KPARAM_INFO
	.align		4
.L_26:
        /*0008*/ 	.byte	0x04, 0x17
        /*000a*/ 	.short	(.L_28 - .L_27)
.L_27:
        /*000c*/ 	.word	0x00000000
        /*0010*/ 	.short	0x0002
        /*0012*/ 	.short	0x0010
        /*0014*/ 	.byte	0x00, 0xf5, 0x21, 0x00


	//----- nvinfo : EIATTR_KPARAM_INFO
	.align		4
.L_28:
        /*0018*/ 	.byte	0x04, 0x17
        /*001a*/ 	.short	(.L_30 - .L_29)
.L_29:
        /*001c*/ 	.word	0x00000000
        /*0020*/ 	.short	0x0001
        /*0022*/ 	.short	0x0008
        /*0024*/ 	.byte	0x00, 0xf5, 0x21, 0x00


	//----- nvinfo : EIATTR_KPARAM_INFO
	.align		4
.L_30:
        /*0028*/ 	.byte	0x04, 0x17
        /*002a*/ 	.short	(.L_32 - .L_31)
.L_31:
        /*002c*/ 	.word	0x00000000
        /*0030*/ 	.short	0x0000
        /*0032*/ 	.short	0x0000
        /*0034*/ 	.byte	0x00, 0xf5, 0x21, 0x00


	//----- nvinfo : EIATTR_SPARSE_MMA_MASK
	.align		4
.L_32:
        /*0038*/ 	.byte	0x03, 0x50
        /*003a*/ 	.short	0x0000


	//----- nvinfo : EIATTR_MAXREG_COUNT
	.align		4
        /*003c*/ 	.byte	0x03, 0x1b
        /*003e*/ 	.short	0x00ff


	//----- nvinfo : EIATTR_MERCURY_ISA_VERSION
	.align		4
        /*0040*/ 	.byte	0x03, 0x5f
        /*0042*/ 	.short	0x0101


	//----- nvinfo : EIATTR_VRC_CTA_INIT_COUNT
	.align		4
        /*0044*/ 	.byte	0x02, 0x4a
	.zero		1
	.zero		1


	//----- nvinfo : EIATTR_EXIT_INSTR_OFFSETS
	.align		4
        /*0048*/ 	.byte	0x04, 0x1c
        /*004a*/ 	.short	(.L_34 - .L_33)


	//   ....[0]....
.L_33:
        /*004c*/ 	.word	0x000000d0


	//----- nvinfo : EIATTR_CBANK_PARAM_SIZE
	.align		4
.L_34:
        /*0050*/ 	.byte	0x03, 0x19
        /*0052*/ 	.short	0x0018


	//----- nvinfo : EIATTR_PARAM_CBANK
	.align		4
        /*0054*/ 	.byte	0x04, 0x0a
        /*0056*/ 	.short	(.L_36 - .L_35)
	.align		4
.L_35:
        /*0058*/ 	.word	index@(.nv.constant0._Z18conveyorTestKernelPiPKiS1_)
        /*005c*/ 	.short	0x0380
        /*005e*/ 	.short	0x0018


	//----- nvinfo : EIATTR_SW_WAR
	.align		4
.L_36:
        /*0060*/ 	.byte	0x04, 0x36
        /*0062*/ 	.short	(.L_38 - .L_37)
.L_37:
        /*0064*/ 	.word	0x00000008
.L_38:


//--------------------- .nv.info._Z14conveyorKernelPiji --------------------------
	.section	.nv.info._Z14conveyorKernelPiji,"",@"SHT_CUDA_INFO"
	.sectionflags	@""
	.align	4


	//----- nvinfo : EIATTR_CUDA_API_VERSION
	.align		4
        /*0000*/ 	.byte	0x04, 0x37
        /*0002*/ 	.short	(.L_40 - .L_39)
.L_39:
        /*0004*/ 	.word	0x00000082


	//----- nvinfo : EIATTR_KPARAM_INFO
	.align		4
.L_40:
        /*0008*/ 	.byte	0x04, 0x17
        /*000a*/ 	.short	(.L_42 - .L_41)
.L_41:
        /*000c*/ 	.word	0x00000000
        /*0010*/ 	.short	0x0002
        /*0012*/ 	.short	0x000c
        /*0014*/ 	.byte	0x00, 0xf0, 0x11, 0x00


	//----- nvinfo : EIATTR_KPARAM_INFO
	.align		4
.L_42:
        /*0018*/ 	.byte	0x04, 0x17
        /*001a*/ 	.short	(.L_44 - .L_43)
.L_43:
        /*001c*/ 	.word	0x00000000
        /*0020*/ 	.short	0x0001
        /*0022*/ 	.short	0x0008
        /*0024*/ 	.byte	0x00, 0xf0, 0x11, 0x00


	//----- nvinfo : EIATTR_KPARAM_INFO
	.align		4
.L_44:
        /*0028*/ 	.byte	0x04, 0x17
        /*002a*/ 	.short	(.L_46 - .L_45)
.L_45:
        /*002c*/ 	.word	0x00000000
        /*0030*/ 	.short	0x0000
        /*0032*/ 	.short	0x0000
        /*0034*/ 	.byte	0x00, 0xf5, 0x21, 0x00


	//----- nvinfo : EIATTR_SPARSE_MMA_MASK
	.align		4
.L_46:
        /*0038*/ 	.byte	0x03, 0x50
        /*003a*/ 	.short	0x0000


	//----- nvinfo : EIATTR_MAXREG_COUNT
	.align		4
        /*003c*/ 	.byte	0x03, 0x1b
        /*003e*/ 	.short	0x00ff


	//----- nvinfo : EIATTR_MERCURY_ISA_VERSION
	.align		4
        /*0040*/ 	.byte	0x03, 0x5f
        /*0042*/ 	.short	0x0101


	//----- nvinfo : EIATTR_VRC_CTA_INIT_COUNT
	.align		4
        /*0044*/ 	.byte	0x02, 0x4a
	.zero		1
	.zero		1


	//----- nvinfo : EIATTR_EXIT_INSTR_OFFSETS
	.align		4
        /*0048*/ 	.byte	0x04, 0x1c
        /*004a*/ 	.short	(.L_48 - .L_47)


	//   ....[0]....
.L_47:
        /*004c*/ 	.word	0x000000b0


	//   ....[1]....
        /*0050*/ 	.word	0x00000780


	//   ....[2]....
        /*0054*/ 	.word	0x000007c0


	//----- nvinfo : EIATTR_CBANK_PARAM_SIZE
	.align		4
.L_48:
        /*0058*/ 	.byte	0x03, 0x19
        /*005a*/ 	.short	0x0010


	//----- nvinfo : EIATTR_PARAM_CBANK
	.align		4
        /*005c*/ 	.byte	0x04, 0x0a
        /*005e*/ 	.short	(.L_50 - .L_49)
	.align		4
.L_49:
        /*0060*/ 	.word	index@(.nv.constant0._Z14conveyorKernelPiji)
        /*0064*/ 	.short	0x0380
        /*0066*/ 	.short	0x0010


	//----- nvinfo : EIATTR_SW_WAR
	.align		4
.L_50:
        /*0068*/ 	.byte	0x04, 0x36
        /*006a*/ 	.short	(.L_52 - .L_51)
.L_51:
        /*006c*/ 	.word	0x00000008
.L_52:


//--------------------- .nv.info._Z21initVectorInGpuKernelPij --------------------------
	.section	.nv.info._Z21initVectorInGpuKernelPij,"",@"SHT_CUDA_INFO"
	.sectionflags	@""
	.align	4


	//----- nvinfo : EIATTR_CUDA_API_VERSION
	.align		4
        /*0000*/ 	.byte	0x04, 0x37
        /*0002*/ 	.short	(.L_54 - .L_53)
.L_53:
        /*0004*/ 	.word	0x00000082


	//----- nvinfo : EIATTR_KPARAM_INFO
	.align		4
.L_54:
        /*0008*/ 	.byte	0x04, 0x17
        /*000a*/ 	.short	(.L_56 - .L_55)
.L_55:
        /*000c*/ 	.word	0x00000000
        /*0010*/ 	.short	0x0001
        /*0012*/ 	.short	0x0008
        /*0014*/ 	.byte	0x00, 0xf0, 0x11, 0x00


	//----- nvinfo : EIATTR_KPARAM_INFO
	.align		4
.L_56:
        /*0018*/ 	.byte	0x04, 0x17
        /*001a*/ 	.short	(.L_58 - .L_57)
.L_57:
        /*001c*/ 	.word	0x00000000
        /*0020*/ 	.short	0x0000
        /*0022*/ 	.short	0x0000
        /*0024*/ 	.byte	0x00, 0xf5, 0x21, 0x00


	//----- nvinfo : EIATTR_SPARSE_MMA_MASK
	.align		4
.L_58:
        /*0028*/ 	.byte	0x03, 0x50
        /*002a*/ 	.short	0x0000


	//----- nvinfo : EIATTR_MAXREG_COUNT
	.align		4
        /*002c*/ 	.byte	0x03, 0x1b
        /*002e*/ 	.short	0x00ff


	//----- nvinfo : EIATTR_EXTERNS
	.align		4
        /*0030*/ 	.byte	0x04, 0x0f
        /*0032*/ 	.short	(.L_60 - .L_59)


	//   ....[0]....
	.align		4
.L_59:
        /*0034*/ 	.word	index@(vprintf)


	//----- nvinfo : EIATTR_MERCURY_ISA_VERSION
	.align		4
.L_60:
        /*0038*/ 	.byte	0x03, 0x5f
        /*003a*/ 	.short	0x0101


	//----- nvinfo : EIATTR_VRC_CTA_INIT_COUNT
	.align		4
        /*003c*/ 	.byte	0x02, 0x4a
	.zero		1
	.zero		1


	//----- nvinfo : EIATTR_SYSCALL_OFFSETS
	.align		4
        /*0040*/ 	.byte	0x04, 0x46
        /*0042*/ 	.short	(.L_62 - .L_61)


	//   ....[0]....
.L_61:
        /*0044*/ 	.word	0x00000290


	//   ....[1]....
        /*0048*/ 	.word	0x00000340


	//   ....[2]....
        /*004c*/ 	.word	0x000003e0


	//   ....[3]....
        /*0050*/ 	.word	0x00000480


	//   ....[4]....
        /*0054*/ 	.word	0x00000530


	//   ....[5]....
        /*0058*/ 	.word	0x000005f0


	//   ....[6]....
        /*005c*/ 	.word	0x00000660


	//----- nvinfo : EIATTR_EXIT_INSTR_OFFSETS
	.align		4
.L_62:
        /*0060*/ 	.byte	0x04, 0x1c
        /*0062*/ 	.short	(.L_64 - .L_63)


	//   ....[0]....
.L_63:
        /*0064*/ 	.word	0x00000150


	//   ....[1]....
        /*0068*/ 	.word	0x000006d0


	//   ....[2]....
        /*006c*/ 	.word	0x00000850


	//----- nvinfo : EIATTR_CRS_STACK_SIZE
	.align		4
.L_64:
        /*0070*/ 	.byte	0x04, 0x1e
        /*0072*/ 	.short	(.L_66 - .L_65)
.L_65:
        /*0074*/ 	.word	0x00000000


	//----- nvinfo : EIATTR_CBANK_PARAM_SIZE
	.align		4
.L_66:
        /*0078*/ 	.byte	0x03, 0x19
        /*007a*/ 	.short	0x000c


	//----- nvinfo : EIATTR_PARAM_CBANK
	.align		4
        /*007c*/ 	.byte	0x04, 0x0a
        /*007e*/ 	.short	(.L_68 - .L_67)
	.align		4
.L_67:
        /*0080*/ 	.word	index@(.nv.constant0._Z21initVectorInGpuKernelPij)
        /*0084*/ 	.short	0x0380
        /*0086*/ 	.short	0x000c


	//----- nvinfo : EIATTR_SW_WAR
	.align		4
.L_68:
        /*0088*/ 	.byte	0x04, 0x36
        /*008a*/ 	.short	(.L_70 - .L_69)
.L_69:
        /*008c*/ 	.word	0x00000008
.L_70:


//--------------------- .nv.callgraph             --------------------------
	.section	.nv.callgraph,"",@"SHT_CUDA_CALLGRAPH"
	.align	4
	.sectionentsize	8
	.align		4
        /*0000*/ 	.word	0x00000000
	.align		4
        /*0004*/ 	.word	0xffffffff
	.align		4
        /*0008*/ 	.word	index@(_Z21initVectorInGpuKernelPij)
	.align		4
        /*000c*/ 	.word	index@(vprintf)
	.align		4
        /*0010*/ 	.word	0x00000000
	.align		4
        /*0014*/ 	.word	0xfffffffe
	.align		4
        /*0018*/ 	.word	0x00000000
	.align		4
        /*001c*/ 	.word	0xfffffffd
	.align		4
        /*0020*/ 	.word	0x00000000
	.align		4
        /*0024*/ 	.word	0xfffffffc


//--------------------- .nv.constant4             --------------------------
	.section	.nv.constant4,"a",@progbits
	.align	8
	.align		8
.nv.constant4:
        /*0000*/ 	.dword	$str
	.align		8
        /*0008*/ 	.dword	$str$1
	.align		8
        /*0010*/ 	.dword	$str$2
	.align		8
        /*0018*/ 	.dword	$str$3
	.align		8
        /*0020*/ 	.dword	$str$4
	.align		8
        /*0028*/ 	.dword	$str$5
	.align		8
        /*0030*/ 	.dword	$str$6
	.align		8
        /*0038*/ 	.dword	vprintf


//--------------------- .text._Z18conveyorTestKernelPiPKiS1_ --------------------------
	.section	.text._Z18conveyorTestKernelPiPKiS1_,"ax",@progbits
	.align	128
        .global         _Z18conveyorTestKernelPiPKiS1_
        .type           _Z18conveyorTestKernelPiPKiS1_,@function
        .size           _Z18conveyorTestKernelPiPKiS1_,(.L_x_11 - _Z18conveyorTestKernelPiPKiS1_)
        .other          _Z18conveyorTestKernelPiPKiS1_,@"STO_CUDA_ENTRY STV_DEFAULT"
_Z18conveyorTestKernelPiPKiS1_:
.text._Z18conveyorTestKernelPiPKiS1_:
[----:B------:R-:W-:Y:S01]  /*0000*/  LDC R1, c[0x0][0x37c] ;  /* 0x0000df00ff017b82 */ /* 0x000fe20000000800 */
[----:B------:R-:W0:Y:S07]  /*0010*/  S2R R9, SR_TID.X ;  /* 0x0000000000097919 */ /* 0x000e2e0000002100 */
[----:B------:R-:W0:Y:S01]  /*0020*/  LDC.64 R2, c[0x0][0x388] ;  /* 0x0000e200ff027b82 */ /* 0x000e220000000a00 */
[----:B------:R-:W1:Y:S07]  /*0030*/  LDCU.64 UR4, c[0x0][0x358] ;  /* 0x00006b00ff0477ac */ /* 0x000e6e0008000a00 */
[----:B------:R-:W2:Y:S08]  /*0040*/  LDC.64 R4, c[0x0][0x390] ;  /* 0x0000e400ff047b82 */ /* 0x000eb00000000a00 */
[----:B------:R-:W3:Y:S01]  /*0050*/  LDC.64 R6, c[0x0][0x380] ;  /* 0x0000e000ff067b82 */ /* 0x000ee20000000a00 */
[----:B0-----:R-:W-:-:S04]  /*0060*/  IMAD.WIDE.U32 R2, R9, 0x4, R2 ;  /* 0x0000000409027825 */ /* 0x001fc800078e0002 */
[C---:B--2---:R-:W-:Y:S02]  /*0070*/  IMAD.WIDE.U32 R4, R9.reuse, 0x4, R4 ;  /* 0x0000000409047825 */ /* 0x044fe400078e0004 */
[----:B-1----:R-:W2:Y:S04]  /*0080*/  LDG.E R2, desc[UR4][R2.64] ;  /* 0x0000000402027981 */ /* 0x002ea8000c1e1900 */
[----:B------:R-:W2:Y:S01]  /*0090*/  LDG.E R5, desc[UR4][R4.64] ;  /* 0x0000000404057981 */ /* 0x000ea2000c1e1900 */
[----:B---3--:R-:W-:Y:S01]  /*00a0*/  IMAD.WIDE.U32 R6, R9, 0x4, R6 ;  /* 0x0000000409067825 */ /* 0x008fe200078e0006 */
[----:B--2---:R-:W-:-:S05]  /*00b0*/  IADD3 R9, PT, PT, R2, R5, RZ ;  /* 0x0000000502097210 */ /* 0x004fca0007ffe0ff */
[----:B------:R-:W-:Y:S01]  /*00c0*/  STG.E desc[UR4][R6.64], R9 ;  /* 0x0000000906007986 */ /* 0x000fe2000c101904 */
[----:B------:R-:W-:Y:S05]  /*00d0*/  EXIT ;  /* 0x000000000000794d */ /* 0x000fea0003800000 */
.L_x_0:
[----:B------:R-:W-:-:S00]  /*00e0*/  BRA `(.L_x_0) ;  /* 0xfffffffc00fc7947 */ /* 0x000fc0000383ffff */
[----:B------:R-:W-:-:S00]  /*00f0*/  NOP ;  /* 0x0000000000007918 */ /* 0x000fc00000000000 */
        /* <DEDUP_REMOVED lines=8> */
.L_x_11:


//--------------------- .text._Z14conveyorKernelPiji --------------------------
	.section	.text._Z14conveyorKernelPiji,"ax",@progbits
	.align	128
        .global         _Z14conveyorKernelPiji
        .type           _Z14conveyorKernelPiji,@function
        .size           _Z14conveyorKernelPiji,(.L_x_12 - _Z14conveyorKernelPiji)
        .other          _Z14conveyorKernelPiji,@"STO_CUDA_ENTRY STV_DEFAULT"
_Z14conveyorKernelPiji:
.text._Z14conveyorKernelPiji:
[----:B------:R-:W-:Y:S01]  /*0000*/  LDC R1, c[0x0][0x37c] ;  /* 0x0000df00ff017b82 */ /* 0x000fe20000000800 */
[----:B------:R-:W0:Y:S01]  /*0010*/  S2R R7, SR_CTAID.Y ;  /* 0x0000000000077919 */ /* 0x000e220000002600 */
[----:B------:R-:W1:Y:S01]  /*0020*/  LDCU UR4, c[0x0][0x360] ;  /* 0x00006c00ff0477ac */ /* 0x000e620008000800 */
[----:B------:R-:W0:Y:S01]  /*0030*/  S2R R0, SR_TID.Y ;  /* 0x0000000000007919 */ /* 0x000e220000002200 */
[----:B------:R-:W0:Y:S01]  /*0040*/  LDCU UR5, c[0x0][0x364] ;  /* 0x00006c80ff0577ac */ /* 0x000e220008000800 */
[----:B------:R-:W1:Y:S01]  /*0050*/  S2R R4, SR_CTAID.X ;  /* 0x0000000000047919 */ /* 0x000e620000002500 */
[----:B------:R-:W1:Y:S01]  /*0060*/  S2R R5, SR_TID.X ;  /* 0x0000000000057919 */ /* 0x000e620000002100 */
[----:B0-----:R-:W-:-:S05]  /*0070*/  IMAD R7, R7, UR5, R0 ;  /* 0x0000000507077c24 */ /* 0x001fca000f8e0200 */
[----:B------:R-:W-:Y:S01]  /*0080*/  ISETP.GT.U32.AND P0, PT, R7, 0x5, PT ;  /* 0x000000050700780c */ /* 0x000fe20003f04070 */
[----:B-1----:R-:W-:-:S05]  /*0090*/  IMAD R4, R4, UR4, R5 ;  /* 0x0000000404047c24 */ /* 0x002fca000f8e0205 */
[----:B------:R-:W-:-:S13]  /*00a0*/  ISETP.GT.U32.OR P0, PT, R4, 0x4, P0 ;  /* 0x000000040400780c */ /* 0x000fda0000704470 */
[----:B------:R-:W-:Y:S05]  /*00b0*/  @P0 EXIT ;  /* 0x000000000000094d */ /* 0x000fea0003800000 */
[----:B------:R-:W-:Y:S01]  /*00c0*/  IMAD.MOV.U32 R5, RZ, RZ, RZ ;  /* 0x000000ffff057224 */ /* 0x000fe200078e00ff */
[----:B------:R-:W0:Y:S01]  /*00d0*/  LDCU.128 UR8, c[0x0][0x380] ;  /* 0x00007000ff0877ac */ /* 0x000e220008000c00 */
[----:B------:R-:W-:-:S04]  /*00e0*/  IMAD.WIDE.U32 R2, R7, 0x4, RZ ;  /* 0x0000000407027825 */ /* 0x000fc800078e00ff */
[----:B------:R-:W-:-:S03]  /*00f0*/  IMAD.WIDE.U32 R4, R7, 0x5, R4 ;  /* 0x0000000507047825 */ /* 0x000fc600078e0004 */
[----:B------:R-:W-:-:S04]  /*0100*/  IADD3 R0, P1, PT, R4, -R2, RZ ;  /* 0x8000000204007210 */ /* 0x000fc80007f3e0ff */
[C---:B------:R-:W-:Y:S01]  /*0110*/  IADD3 R8, P0, PT, R0.reuse, 0x1, RZ ;  /* 0x0000000100087810 */ /* 0x040fe20007f1e0ff */
[----:B------:R-:W-:Y:S01]  /*0120*/  IMAD.X R6, R5, 0x1, ~R3, P1 ;  /* 0x0000000105067824 */ /* 0x000fe200008e0e03 */
[C---:B------:R-:W-:Y:S02]  /*0130*/  IADD3 R7, P2, PT, R0.reuse, 0x2, RZ ;  /* 0x0000000200077810 */ /* 0x040fe40007f5e0ff */
[C---:B------:R-:W-:Y:S01]  /*0140*/  IADD3 R2, P6, PT, R0.reuse, 0x3, RZ ;  /* 0x0000000300027810 */ /* 0x040fe20007fde0ff */
[--C-:B------:R-:W-:Y:S01]  /*0150*/  IMAD.X R18, RZ, RZ, R6.reuse, P0 ;  /* 0x000000ffff127224 */ /* 0x100fe200000e0606 */
[C---:B------:R-:W-:Y:S01]  /*0160*/  IADD3 R3, P0, PT, R0.reuse, 0x4, RZ ;  /* 0x0000000400037810 */ /* 0x040fe20007f1e0ff */
[--C-:B------:R-:W-:Y:S01]  /*0170*/  IMAD.X R17, RZ, RZ, R6.reuse, P2 ;  /* 0x000000ffff117224 */ /* 0x100fe200010e0606 */
[C---:B------:R-:W-:Y:S01]  /*0180*/  IADD3 R9, P2, PT, R0.reuse, 0x5, RZ ;  /* 0x0000000500097810 */ /* 0x040fe20007f5e0ff */
[--C-:B------:R-:W-:Y:S01]  /*0190*/  IMAD.X R16, RZ, RZ, R6.reuse, P6 ;  /* 0x000000ffff107224 */ /* 0x100fe200030e0606 */
[----:B0-----:R-:W-:Y:S01]  /*01a0*/  ISETP.NE.U32.AND P4, PT, R7, UR11, PT ;  /* 0x0000000b07007c0c */ /* 0x001fe2000bf85070 */
[--C-:B------:R-:W-:Y:S01]  /*01b0*/  IMAD.X R15, RZ, RZ, R6.reuse, P0 ;  /* 0x000000ffff0f7224 */ /* 0x100fe200000e0606 */
[C---:B------:R-:W-:Y:S01]  /*01c0*/  IADD3 R7, P6, PT, R0.reuse, 0x6, RZ ;  /* 0x0000000600077810 */ /* 0x040fe20007fde0ff */
[----:B------:R-:W-:Y:S01]  /*01d0*/  IMAD.X R14, RZ, RZ, R6, P2 ;  /* 0x000000ffff0e7224 */ /* 0x000fe200010e0606 */
[----:B------:R-:W-:Y:S01]  /*01e0*/  IADD3 R11, P0, PT, R0, 0x7, RZ ;  /* 0x00000007000b7810 */ /* 0x000fe20007f1e0ff */
[----:B------:R-:W-:-:S02]  /*01f0*/  USHF.R.S32.HI UR4, URZ, 0x1f, UR11 ;  /* 0x0000001fff047899 */ /* 0x000fc4000801140b */
[----:B------:R-:W-:Y:S01]  /*0200*/  ISETP.NE.U32.AND P5, PT, R8, UR11, PT ;  /* 0x0000000b08007c0c */ /* 0x000fe2000bfa5070 */
[--C-:B------:R-:W-:Y:S01]  /*0210*/  IMAD.X R13, RZ, RZ, R6.reuse, P6 ;  /* 0x000000ffff0d7224 */ /* 0x100fe200030e0606 */
[----:B------:R-:W-:Y:S01]  /*0220*/  IADD3 R8, P2, PT, R0, 0x8, RZ ;  /* 0x0000000800087810 */ /* 0x000fe20007f5e0ff */
[--C-:B------:R-:W-:Y:S01]  /*0230*/  IMAD.X R12, RZ, RZ, R6.reuse, P0 ;  /* 0x000000ffff0c7224 */ /* 0x100fe200000e0606 */
[----:B------:R-:W-:Y:S02]  /*0240*/  ISETP.NE.U32.AND P1, PT, R2, UR11, PT ;  /* 0x0000000b02007c0c */ /* 0x000fe4000bf25070 */
[----:B------:R-:W-:Y:S01]  /*0250*/  LEA R2, P3, R4, UR8, 0x2 ;  /* 0x0000000804027c11 */ /* 0x000fe2000f8610ff */
[----:B------:R-:W-:Y:S01]  /*0260*/  IMAD.X R10, RZ, RZ, R6, P2 ;  /* 0x000000ffff0a7224 */ /* 0x000fe200010e0606 */
[C---:B------:R-:W-:Y:S02]  /*0270*/  ISETP.NE.U32.AND P6, PT, R0.reuse, UR11, PT ;  /* 0x0000000b00007c0c */ /* 0x040fe4000bfc5070 */
[----:B------:R-:W-:-:S02]  /*0280*/  IADD3 R0, P0, PT, R0, 0x9, RZ ;  /* 0x0000000900007810 */ /* 0x000fc40007f1e0ff */
[----:B------:R-:W-:Y:S02]  /*0290*/  ISETP.NE.U32.AND P2, PT, R3, UR11, PT ;  /* 0x0000000b03007c0c */ /* 0x000fe4000bf45070 */
[----:B------:R-:W-:Y:S02]  /*02a0*/  LEA.HI.X R3, R4, UR9, R5, 0x2, P3 ;  /* 0x0000000904037c11 */ /* 0x000fe400098f1405 */
[----:B------:R-:W-:Y:S01]  /*02b0*/  ISETP.NE.U32.AND P3, PT, R9, UR11, PT ;  /* 0x0000000b09007c0c */ /* 0x000fe2000bf65070 */
[----:B------:R-:W-:Y:S01]  /*02c0*/  IMAD.X R9, RZ, RZ, R6, P0 ;  /* 0x000000ffff097224 */ /* 0x000fe200000e0606 */
[----:B------:R-:W-:Y:S02]  /*02d0*/  ISETP.NE.U32.AND P0, PT, R7, UR11, PT ;  /* 0x0000000b07007c0c */ /* 0x000fe4000bf05070 */
[----:B------:R-:W-:Y:S02]  /*02e0*/  ISETP.NE.AND.EX P6, PT, R6, UR4, PT, P6 ;  /* 0x0000000406007c0c */ /* 0x000fe4000bfc5360 */
[----:B------:R-:W-:-:S02]  /*02f0*/  ISETP.NE.AND.EX P0, PT, R13, UR4, PT, P0 ;  /* 0x000000040d007c0c */ /* 0x000fc4000bf05300 */
[----:B------:R-:W-:Y:S02]  /*0300*/  ISETP.NE.AND.EX P5, PT, R18, UR4, PT, P5 ;  /* 0x0000000412007c0c */ /* 0x000fe4000bfa5350 */
[----:B------:R-:W-:Y:S02]  /*0310*/  P2R R7, PR, RZ, 0x1 ;  /* 0x00000001ff077803 */ /* 0x000fe40000000000 */
[----:B------:R-:W-:Y:S02]  /*0320*/  ISETP.NE.U32.AND P0, PT, R11, UR11, PT ;  /* 0x0000000b0b007c0c */ /* 0x000fe4000bf05070 */
[----:B------:R-:W-:Y:S02]  /*0330*/  ISETP.NE.AND.EX P4, PT, R17, UR4, PT, P4 ;  /* 0x0000000411007c0c */ /* 0x000fe4000bf85340 */
[----:B------:R-:W-:Y:S02]  /*0340*/  ISETP.NE.AND.EX P0, PT, R12, UR4, PT, P0 ;  /* 0x000000040c007c0c */ /* 0x000fe4000bf05300 */
[----:B------:R-:W-:-:S02]  /*0350*/  ISETP.NE.AND.EX P1, PT, R16, UR4, PT, P1 ;  /* 0x0000000410007c0c */ /* 0x000fc4000bf25310 */
[----:B------:R-:W-:Y:S02]  /*0360*/  P2R R6, PR, RZ, 0x1 ;  /* 0x00000001ff067803 */ /* 0x000fe40000000000 */
[----:B------:R-:W-:Y:S02]  /*0370*/  ISETP.NE.U32.AND P0, PT, R8, UR11, PT ;  /* 0x0000000b08007c0c */ /* 0x000fe4000bf05070 */
[----:B------:R-:W-:Y:S02]  /*0380*/  ISETP.NE.AND.EX P2, PT, R15, UR4, PT, P2 ;  /* 0x000000040f007c0c */ /* 0x000fe4000bf45320 */
[----:B------:R-:W-:Y:S02]  /*0390*/  ISETP.NE.AND.EX P0, PT, R10, UR4, PT, P0 ;  /* 0x000000040a007c0c */ /* 0x000fe4000bf05300 */
[----:B------:R-:W-:Y:S02]  /*03a0*/  ISETP.NE.AND.EX P3, PT, R14, UR4, PT, P3 ;  /* 0x000000040e007c0c */ /* 0x000fe4000bf65330 */
[----:B------:R-:W-:-:S02]  /*03b0*/  P2R R8, PR, RZ, 0x1 ;  /* 0x00000001ff087803 */ /* 0x000fc40000000000 */
[----:B------:R-:W-:-:S04]  /*03c0*/  ISETP.NE.U32.AND P0, PT, R0, UR11, PT ;  /* 0x0000000b00007c0c */ /* 0x000fc8000bf05070 */
[----:B------:R-:W-:Y:S01]  /*03d0*/  ISETP.NE.AND.EX P0, PT, R9, UR4, PT, P0 ;  /* 0x0000000409007c0c */ /* 0x000fe2000bf05300 */
[----:B------:R-:W0:Y:S03]  /*03e0*/  LDCU.64 UR4, c[0x0][0x358] ;  /* 0x00006b00ff0477ac */ /* 0x000e260008000a00 */
[----:B------:R-:W-:Y:S02]  /*03f0*/  P2R R9, PR, RZ, 0x1 ;  /* 0x00000001ff097803 */ /* 0x000fe40000000000 */
[----:B------:R-:W-:-:S04]  /*0400*/  ISETP.GE.U32.AND P0, PT, R4, UR10, PT ;  /* 0x0000000a04007c0c */ /* 0x000fc8000bf06070 */
[C---:B------:R-:W-:Y:S02]  /*0410*/  ISETP.GE.U32.OR.EX P5, PT, R5.reuse, RZ, P5, P0 ;  /* 0x000000ff0500720c */ /* 0x040fe40002fa6500 */
[C---:B------:R-:W-:Y:S02]  /*0420*/  ISETP.GE.U32.OR.EX P4, PT, R5.reuse, RZ, P4, P0 ;  /* 0x000000ff0500720c */ /* 0x040fe40002786500 */
[C---:B------:R-:W-:Y:S02]  /*0430*/  ISETP.GE.U32.OR.EX P6, PT, R5.reuse, RZ, P6, P0 ;  /* 0x000000ff0500720c */ /* 0x040fe400037c6500 */
[----:B------:R-:W-:Y:S02]  /*0440*/  P2R R4, PR, RZ, 0x20 ;  /* 0x00000020ff047803 */ /* 0x000fe40000000000 */
[----:B------:R-:W-:Y:S02]  /*0450*/  ISETP.NE.AND P5, PT, R6, RZ, PT ;  /* 0x000000ff0600720c */ /* 0x000fe40003fa5270 */
[----:B------:R-:W-:-:S02]  /*0460*/  ISETP.GE.U32.OR.EX P1, PT, R5, RZ, P1, P0 ;  /* 0x000000ff0500720c */ /* 0x000fc40000f26500 */
[----:B------:R-:W-:Y:S02]  /*0470*/  P2R R6, PR, RZ, 0x10 ;  /* 0x00000010ff067803 */ /* 0x000fe40000000000 */
[----:B------:R-:W-:Y:S02]  /*0480*/  P2R R0, PR, RZ, 0x40 ;  /* 0x00000040ff007803 */ /* 0x000fe40000000000 */
[----:B------:R-:W-:Y:S02]  /*0490*/  ISETP.NE.AND P6, PT, R8, RZ, PT ;  /* 0x000000ff0800720c */ /* 0x000fe40003fc5270 */
[----:B------:R-:W-:Y:S02]  /*04a0*/  P2R R8, PR, RZ, 0x2 ;  /* 0x00000002ff087803 */ /* 0x000fe40000000000 */
[----:B------:R-:W-:Y:S02]  /*04b0*/  ISETP.NE.AND P1, PT, R6, RZ, PT ;  /* 0x000000ff0600720c */ /* 0x000fe40003f25270 */
[----:B------:R-:W-:-:S02]  /*04c0*/  ISETP.NE.AND P4, PT, R7, RZ, PT ;  /* 0x000000ff0700720c */ /* 0x000fc40003f85270 */
[----:B------:R-:W-:Y:S02]  /*04d0*/  P2R R6, PR, RZ, 0x2 ;  /* 0x00000002ff067803 */ /* 0x000fe40000000000 */
[----:B------:R-:W-:Y:S02]  /*04e0*/  ISETP.NE.AND P1, PT, R4, RZ, PT ;  /* 0x000000ff0400720c */ /* 0x000fe40003f25270 */
[C---:B------:R-:W-:Y:S02]  /*04f0*/  ISETP.GE.U32.OR.EX P2, PT, R5.reuse, RZ, P2, P0 ;  /* 0x000000ff0500720c */ /* 0x040fe40001746500 */
[----:B------:R-:W-:Y:S02]  /*0500*/  P2R R4, PR, RZ, 0x2 ;  /* 0x00000002ff047803 */ /* 0x000fe40000000000 */
[----:B------:R-:W-:Y:S02]  /*0510*/  ISETP.NE.AND P1, PT, R0, RZ, PT ;  /* 0x000000ff0000720c */ /* 0x000fe40003f25270 */
[----:B------:R-:W-:-:S02]  /*0520*/  ISETP.GE.U32.OR.EX P3, PT, R5, RZ, P3, P0 ;  /* 0x000000ff0500720c */ /* 0x000fc40001f66500 */
[----:B------:R-:W-:Y:S02]  /*0530*/  P2R R0, PR, RZ, 0x2 ;  /* 0x00000002ff007803 */ /* 0x000fe40000000000 */
[----:B------:R-:W-:Y:S02]  /*0540*/  ISETP.NE.AND P1, PT, R9, RZ, PT ;  /* 0x000000ff0900720c */ /* 0x000fe40003f25270 */
[C---:B------:R-:W-:Y:S02]  /*0550*/  ISETP.GE.U32.OR.EX P4, PT, R5.reuse, RZ, P4, P0 ;  /* 0x000000ff0500720c */ /* 0x040fe40002786500 */
[C---:B------:R-:W-:Y:S02]  /*0560*/  ISETP.GE.U32.OR.EX P5, PT, R5.reuse, RZ, P5, P0 ;  /* 0x000000ff0500720c */ /* 0x040fe40002fa6500 */
[C---:B------:R-:W-:Y:S02]  /*0570*/  ISETP.GE.U32.OR.EX P6, PT, R5.reuse, RZ, P6, P0 ;  /* 0x000000ff0500720c */ /* 0x040fe400037c6500 */
[----:B------:R-:W-:-:S02]  /*0580*/  ISETP.GE.U32.OR.EX P0, PT, R5, RZ, P1, P0 ;  /* 0x000000ff0500720c */ /* 0x000fc40000f06500 */
[----:B------:R-:W-:-:S07]  /*0590*/  ISETP.NE.AND P1, PT, R0, RZ, PT ;  /* 0x000000ff0000720c */ /* 0x000fce0003f25270 */
[----:B0-----:R-:W2:Y:S04]  /*05a0*/  @!P5 LDG.E R10, desc[UR4][R2.64+0x348] ;  /* 0x00034804020ad981 */ /* 0x001ea8000c1e1900 */
[----:B------:R-:W3:Y:S04]  /*05b0*/  @!P6 LDG.E R12, desc[UR4][R2.64+0x3c0] ;  /* 0x0003c004020ce981 */ /* 0x000ee8000c1e1900 */
[----:B------:R-:W4:Y:S02]  /*05c0*/  @!P1 LDG.E R0, desc[UR4][R2.64] ;  /* 0x0000000402009981 */ /* 0x000f24000c1e1900 */
[----:B----4-:R-:W-:-:S05]  /*05d0*/  @!P1 VIADD R5, R0, 0x3e8 ;  /* 0x000003e800059836 */ /* 0x010fca0000000000 */
[----:B------:R-:W-:Y:S01]  /*05e0*/  @!P1 STG.E desc[UR4][R2.64], R5 ;  /* 0x0000000502009986 */ /* 0x000fe2000c101904 */
[----:B------:R-:W-:-:S03]  /*05f0*/  ISETP.NE.AND P1, PT, R4, RZ, PT ;  /* 0x000000ff0400720c */ /* 0x000fc60003f25270 */
[----:B------:R-:W4:Y:S10]  /*0600*/  @!P2 LDG.E R4, desc[UR4][R2.64+0x1e0] ;  /* 0x0001e0040204a981 */ /* 0x000f34000c1e1900 */
[----:B------:R-:W5:Y:S02]  /*0610*/  @!P1 LDG.E R0, desc[UR4][R2.64+0x78] ;  /* 0x0000780402009981 */ /* 0x000f64000c1e1900 */
[----:B-----5:R-:W-:-:S05]  /*0620*/  @!P1 VIADD R7, R0, 0x3e8 ;  /* 0x000003e800079836 */ /* 0x020fca0000000000 */
[----:B------:R4:W-:Y:S01]  /*0630*/  @!P1 STG.E desc[UR4][R2.64+0x78], R7 ;  /* 0x0000780702009986 */ /* 0x0009e2000c101904 */
[----:B------:R-:W-:-:S03]  /*0640*/  ISETP.NE.AND P1, PT, R6, RZ, PT ;  /* 0x000000ff0600720c */ /* 0x000fc60003f25270 */
[----:B------:R-:W5:Y:S10]  /*0650*/  @!P3 LDG.E R6, desc[UR4][R2.64+0x258] ;  /* 0x000258040206b981 */ /* 0x000f74000c1e1900 */
[----:B------:R-:W2:Y:S02]  /*0660*/  @!P1 LDG.E R0, desc[UR4][R2.64+0xf0] ;  /* 0x0000f00402009981 */ /* 0x000ea4000c1e1900 */
[----:B--2---:R-:W-:-:S05]  /*0670*/  @!P1 VIADD R9, R0, 0x3e8 ;  /* 0x000003e800099836 */ /* 0x004fca0000000000 */
[----:B------:R0:W-:Y:S01]  /*0680*/  @!P1 STG.E desc[UR4][R2.64+0xf0], R9 ;  /* 0x0000f00902009986 */ /* 0x0001e2000c101904 */
[----:B------:R-:W-:-:S03]  /*0690*/  ISETP.NE.AND P1, PT, R8, RZ, PT ;  /* 0x000000ff0800720c */ /* 0x000fc60003f25270 */
[----:B------:R-:W0:Y:S10]  /*06a0*/  @!P4 LDG.E R8, desc[UR4][R2.64+0x2d0] ;  /* 0x0002d0040208c981 */ /* 0x000e34000c1e1900 */
[----:B------:R-:W2:Y:S01]  /*06b0*/  @!P1 LDG.E R0, desc[UR4][R2.64+0x168] ;  /* 0x0001680402009981 */ /* 0x000ea2000c1e1900 */
[----:B----4-:R-:W-:-:S02]  /*06c0*/  @!P2 VIADD R7, R4, 0x3e8 ;  /* 0x000003e80407a836 */ /* 0x010fc40000000000 */
[----:B-----5:R-:W-:Y:S02]  /*06d0*/  @!P3 VIADD R11, R6, 0x3e8 ;  /* 0x000003e8060bb836 */ /* 0x020fe40000000000 */
[----:B------:R-:W-:Y:S02]  /*06e0*/  @!P5 VIADD R13, R10, 0x3e8 ;  /* 0x000003e80a0dd836 */ /* 0x000fe40000000000 */
[----:B---3--:R-:W-:Y:S01]  /*06f0*/  @!P6 VIADD R15, R12, 0x3e8 ;  /* 0x000003e80c0fe836 */ /* 0x008fe20000000000 */
[----:B------:R1:W-:Y:S04]  /*0700*/  @!P2 STG.E desc[UR4][R2.64+0x1e0], R7 ;  /* 0x0001e0070200a986 */ /* 0x0003e8000c101904 */
[----:B------:R1:W-:Y:S04]  /*0710*/  @!P3 STG.E desc[UR4][R2.64+0x258], R11 ;  /* 0x0002580b0200b986 */ /* 0x0003e8000c101904 */
[----:B------:R1:W-:Y:S04]  /*0720*/  @!P5 STG.E desc[UR4][R2.64+0x348], R13 ;  /* 0x0003480d0200d986 */ /* 0x0003e8000c101904 */
[----:B------:R1:W-:Y:S01]  /*0730*/  @!P6 STG.E desc[UR4][R2.64+0x3c0], R15 ;  /* 0x0003c00f0200e986 */ /* 0x0003e2000c101904 */
[----:B0-----:R-:W-:-:S05]  /*0740*/  @!P4 VIADD R9, R8, 0x3e8 ;  /* 0x000003e80809c836 */ /* 0x001fca0000000000 */
[----:B------:R1:W-:Y:S01]  /*0750*/  @!P4 STG.E desc[UR4][R2.64+0x2d0], R9 ;  /* 0x0002d0090200c986 */ /* 0x0003e2000c101904 */
[----:B--2---:R-:W-:-:S05]  /*0760*/  @!P1 VIADD R5, R0, 0x3e8 ;  /* 0x000003e800059836 */ /* 0x004fca0000000000 */
[----:B------:R1:W-:Y:S01]  /*0770*/  @!P1 STG.E desc[UR4][R2.64+0x168], R5 ;  /* 0x0001680502009986 */ /* 0x0003e2000c101904 */
[----:B------:R-:W-:Y:S05]  /*0780*/  @P0 EXIT ;  /* 0x000000000000094d */ /* 0x000fea0003800000 */
[----:B------:R-:W1:Y:S02]  /*0790*/  LDG.E R0, desc[UR4][R2.64+0x438] ;  /* 0x0004380402007981 */ /* 0x000e64000c1e1900 */
[----:B-1----:R-:W-:-:S05]  /*07a0*/  VIADD R5, R0, 0x3e8 ;  /* 0x000003e800057836 */ /* 0x002fca0000000000 */
[----:B------:R-:W-:Y:S01]  /*07b0*/  STG.E desc[UR4][R2.64+0x438], R5 ;  /* 0x0004380502007986 */ /* 0x000fe2000c101904 */
[----:B------:R-:W-:Y:S05]  /*07c0*/  EXIT ;  /* 0x000000000000794d */ /* 0x000fea0003800000 */
.L_x_1:
        /* <DEDUP_REMOVED lines=11> */
.L_x_12:


//--------------------- .text._Z21initVectorInGpuKernelPij --------------------------
	.section	.text._Z21initVectorInGpuKernelPij,"ax",@progbits
	.align	128
        .global         _Z21initVectorInGpuKernelPij
        .type           _Z21initVectorInGpuKernelPij,@function
        .size           _Z21initVectorInGpuKernelPij,(.L_x_13 - _Z21initVectorInGpuKernelPij)
        .other          _Z21initVectorInGpuKernelPij,@"STO_CUDA_ENTRY STV_DEFAULT"
_Z21initVectorInGpuKernelPij:
.text._Z21initVectorInGpuKernelPij:
[----:B------:R-:W0:Y:S01]  /*0000*/  LDC R1, c[0x0][0x37c] ;  /* 0x0000df00ff017b82 */ /* 0x000e220000000800 */
[----:B------:R-:W1:Y:S01]  /*0010*/  S2R R31, SR_CTAID.Y ;  /* 0x00000000001f7919 */ /* 0x000e620000002600 */
[----:B------:R-:W2:Y:S06]  /*0020*/  LDCU UR5, c[0x0][0x2fc] ;  /* 0x00005f80ff0577ac */ /* 0x000eac0008000800 */
[----:B------:R-:W3:Y:S01]  /*0030*/  LDC R26, c[0x0][0x360] ;  /* 0x0000d800ff1a7b82 */ /* 0x000ee20000000800 */
[----:B0-----:R-:W-:Y:S01]  /*0040*/  VIADD R1, R1, 0xffffffe8 ;  /* 0xffffffe801017836 */ /* 0x001fe20000000000 */
[----:B------:R-:W1:Y:S01]  /*0050*/  S2R R29, SR_TID.Y ;  /* 0x00000000001d7919 */ /* 0x000e620000002200 */
[----:B------:R-:W0:Y:S01]  /*0060*/  LDCU UR4, c[0x0][0x2f8] ;  /* 0x00005f00ff0477ac */ /* 0x000e220008000800 */
[----:B------:R-:W3:Y:S04]  /*0070*/  S2R R30, SR_CTAID.X ;  /* 0x00000000001e7919 */ /* 0x000ee80000002500 */
[----:B------:R-:W1:Y:S01]  /*0080*/  LDC R27, c[0x0][0x364] ;  /* 0x0000d900ff1b7b82 */ /* 0x000e620000000800 */
[----:B------:R-:W3:Y:S01]  /*0090*/  S2R R28, SR_TID.X ;  /* 0x00000000001c7919 */ /* 0x000ee20000002100 */
[----:B------:R-:W4:Y:S06]  /*00a0*/  S2R R33, SR_TID.Z ;  /* 0x0000000000217919 */ /* 0x000f2c0000002300 */
[----:B------:R-:W4:Y:S01]  /*00b0*/  S2UR UR6, SR_CTAID.Z ;  /* 0x00000000000679c3 */ /* 0x000f220000002700 */
[----:B0-----:R-:W-:-:S07]  /*00c0*/  IADD3 R32, P1, PT, R1, UR4, RZ ;  /* 0x0000000401207c10 */ /* 0x001fce000ff3e0ff */
[----:B------:R-:W4:Y:S01]  /*00d0*/  LDC R34, c[0x0][0x368] ;  /* 0x0000da00ff227b82 */ /* 0x000f220000000800 */
[----:B--2---:R-:W-:Y:S02]  /*00e0*/  IMAD.X R2, RZ, RZ, UR5, P1 ;  /* 0x00000005ff027e24 */ /* 0x004fe400088e06ff */
[----:B-1----:R-:W-:-:S05]  /*00f0*/  IMAD R22, R27, R31, R29 ;  /* 0x0000001f1b167224 */ /* 0x002fca00078e021d */
[----:B------:R-:W-:Y:S01]  /*0100*/  ISETP.GT.U32.AND P0, PT, R22, 0x5, PT ;  /* 0x000000051600780c */ /* 0x000fe20003f04070 */
[----:B---3--:R-:W-:-:S05]  /*0110*/  IMAD R24, R26, R30, R28 ;  /* 0x0000001e1a187224 */ /* 0x008fca00078e021c */
[----:B------:R-:W-:Y:S01]  /*0120*/  ISETP.GT.U32.OR P0, PT, R24, 0x4, P0 ;  /* 0x000000041800780c */ /* 0x000fe20000704470 */
[----:B----4-:R-:W-:-:S05]  /*0130*/  IMAD R18, R34, UR6, R33 ;  /* 0x0000000622127c24 */ /* 0x010fca000f8e0221 */
[----:B------:R-:W-:-:S13]  /*0140*/  ISETP.GT.U32.OR P0, PT, R18, 0x9, P0 ;  /* 0x000000091200780c */ /* 0x000fda0000704470 */
[----:B------:R-:W-:Y:S05]  /*0150*/  @P0 EXIT ;  /* 0x000000000000094d */ /* 0x000fea0003800000 */
[----:B------:R-:W-:Y:S01]  /*0160*/  LOP3.LUT R0, R33, R28, R29, 0xfe, !PT ;  /* 0x0000001c21007212 */ /* 0x000fe200078efe1d */
[----:B------:R-:W-:Y:S01]  /*0170*/  IMAD.MOV.U32 R25, RZ, RZ, RZ ;  /* 0x000000ffff197224 */ /* 0x000fe200078e00ff */
[----:B------:R-:W-:Y:S01]  /*0180*/  UMOV UR4, URZ ;  /* 0x000000ff00047c82 */ /* 0x000fe20008000000 */
[----:B------:R-:W-:Y:S01]  /*0190*/  BSSY.RECONVERGENT B6, `(.L_x_2) ;  /* 0x000004e000067945 */ /* 0x000fe20003800200 */
[----:B------:R-:W-:Y:S01]  /*01a0*/  LOP3.LUT R0, R31, R0, R30, 0xfe, !PT ;  /* 0x000000001f007212 */ /* 0x000fe200078efe1e */
[----:B------:R-:W-:-:S03]  /*01b0*/  IMAD.WIDE.U32 R4, R22, 0x5, R24 ;  /* 0x0000000516047825 */ /* 0x000fc600078e0018 */
[----:B------:R-:W-:Y:S01]  /*01c0*/  LOP3.LUT P0, RZ, R0, UR6, RZ, 0xfc, !PT ;  /* 0x0000000600ff7c12 */ /* 0x000fe2000f80fcff */
[----:B------:R-:W-:Y:S01]  /*01d0*/  IMAD.MOV.U32 R23, RZ, RZ, RZ ;  /* 0x000000ffff177224 */ /* 0x000fe200078e00ff */
[----:B------:R-:W-:Y:S01]  /*01e0*/  IADD3 R5, PT, PT, R5, UR4, RZ ;  /* 0x0000000405057c10 */ /* 0x000fe2000fffe0ff */
[----:B------:R-:W-:Y:S02]  /*01f0*/  IMAD.MOV.U32 R19, RZ, RZ, RZ ;  /* 0x000000ffff137224 */ /* 0x000fe400078e00ff */
[----:B------:R-:W-:-:S08]  /*0200*/  IMAD.WIDE.U32 R16, R18, 0x1e, R4 ;  /* 0x0000001e12107825 */ /* 0x000fd000078e0004 */
[----:B------:R-:W-:Y:S05]  /*0210*/  @P0 BRA `(.L_x_3) ;  /* 0x0000000400140947 */ /* 0x000fea0003800000 */
[----:B------:R-:W-:Y:S01]  /*0220*/  MOV R8, 0x38 ;  /* 0x0000003800087802 */ /* 0x000fe20000000f00 */
[----:B------:R-:W0:Y:S01]  /*0230*/  LDCU.64 UR4, c[0x4][URZ] ;  /* 0x01000000ff0477ac */ /* 0x000e220008000a00 */
[----:B------:R-:W-:-:S04]  /*0240*/  CS2R R6, SRZ ;  /* 0x0000000000067805 */ /* 0x000fc8000001ff00 */
[----:B------:R-:W1:Y:S01]  /*0250*/  LDC.64 R8, c[0x4][R8] ;  /* 0x0100000008087b82 */ /* 0x000e620000000a00 */
[----:B0-----:R-:W-:Y:S01]  /*0260*/  MOV R4, UR4 ;  /* 0x0000000400047c02 */ /* 0x001fe20008000f00 */
[----:B------:R-:W-:-:S07]  /*0270*/  IMAD.U32 R5, RZ, RZ, UR5 ;  /* 0x00000005ff057e24 */ /* 0x000fce000f8e00ff */
[----:B------:R-:W-:-:S07]  /*0280*/  LEPC R20, `(.L_x_4) ;  /* 0x000000001014794e */ /* 0x000fce0000000000 */
[----:B-1----:R-:W-:Y:S05]  /*0290*/  CALL.ABS.NOINC R8 ;  /* 0x0000000008007343 */ /* 0x002fea0003c00000 */
.L_x_4:
[----:B------:R-:W-:Y:S01]  /*02a0*/  MOV R35, 0x38 ;  /* 0x0000003800237802 */ /* 0x000fe20000000f00 */
[----:B------:R0:W-:Y:S01]  /*02b0*/  STL.64 [R1], R28 ;  /* 0x0000001c01007387 */ /* 0x0001e20000100a00 */
[----:B------:R-:W1:Y:S01]  /*02c0*/  LDCU.64 UR4, c[0x4][0x8] ;  /* 0x01000100ff0477ac */ /* 0x000e620008000a00 */
[----:B------:R-:W-:Y:S01]  /*02d0*/  IMAD.MOV.U32 R6, RZ, RZ, R32 ;  /* 0x000000ffff067224 */ /* 0x000fe200078e0020 */
[----:B------:R0:W2:Y:S01]  /*02e0*/  LDC.64 R8, c[0x4][R35] ;  /* 0x0100000023087b82 */ /* 0x0000a20000000a00 */
[----:B------:R0:W-:Y:S01]  /*02f0*/  STL [R1+0x8], R33 ;  /* 0x0000082101007387 */ /* 0x0001e20000100800 */
[----:B------:R-:W-:Y:S02]  /*0300*/  IMAD.MOV.U32 R7, RZ, RZ, R2 ;  /* 0x000000ffff077224 */ /* 0x000fe400078e0002 */
[----:B-1----:R-:W-:Y:S01]  /*0310*/  IMAD.U32 R4, RZ, RZ, UR4 ;  /* 0x00000004ff047e24 */ /* 0x002fe2000f8e00ff */
[----:B0-----:R-:W-:-:S07]  /*0320*/  MOV R5, UR5 ;  /* 0x0000000500057c02 */ /* 0x001fce0008000f00 */
[----:B------:R-:W-:-:S07]  /*0330*/  LEPC R20, `(.L_x_5) ;  /* 0x000000001014794e */ /* 0x000fce0000000000 */
[----:B--2---:R-:W-:Y:S05]  /*0340*/  CALL.ABS.NOINC R8 ;  /* 0x0000000008007343 */ /* 0x004fea0003c00000 */
.L_x_5:
[----:B------:R0:W-:Y:S01]  /*0350*/  STL.64 [R1], R30 ;  /* 0x0000001e01007387 */ /* 0x0001e20000100a00 */
[----:B------:R0:W1:Y:S01]  /*0360*/  LDC.64 R8, c[0x4][R35] ;  /* 0x0100000023087b82 */ /* 0x0000620000000a00 */
[----:B------:R-:W2:Y:S01]  /*0370*/  LDCU.64 UR4, c[0x4][0x10] ;  /* 0x01000200ff0477ac */ /* 0x000ea20008000a00 */
[----:B------:R-:W-:Y:S01]  /*0380*/  IMAD.MOV.U32 R6, RZ, RZ, R32 ;  /* 0x000000ffff067224 */ /* 0x000fe200078e0020 */
[----:B------:R0:W-:Y:S01]  /*0390*/  STL [R1+0x8], R31 ;  /* 0x0000081f01007387 */ /* 0x0001e20000100800 */
[----:B------:R-:W-:Y:S02]  /*03a0*/  MOV R7, R2 ;  /* 0x0000000200077202 */ /* 0x000fe40000000f00 */
[----:B--2---:R-:W-:Y:S01]  /*03b0*/  MOV R4, UR4 ;  /* 0x0000000400047c02 */ /* 0x004fe20008000f00 */
[----:B0-----:R-:W-:-:S07]  /*03c0*/  IMAD.U32 R5, RZ, RZ, UR5 ;  /* 0x00000005ff057e24 */ /* 0x001fce000f8e00ff */
[----:B------:R-:W-:-:S07]  /*03d0*/  LEPC R20, `(.L_x_6) ;  /* 0x000000001014794e */ /* 0x000fce0000000000 */
[----:B-1----:R-:W-:Y:S05]  /*03e0*/  CALL.ABS.NOINC R8 ;  /* 0x0000000008007343 */ /* 0x002fea0003c00000 */
.L_x_6:
[----:B------:R0:W-:Y:S01]  /*03f0*/  STL.64 [R1], R26 ;  /* 0x0000001a01007387 */ /* 0x0001e20000100a00 */
[----:B------:R0:W1:Y:S01]  /*0400*/  LDC.64 R8, c[0x4][R35] ;  /* 0x0100000023087b82 */ /* 0x0000620000000a00 */
[----:B------:R-:W2:Y:S01]  /*0410*/  LDCU.64 UR4, c[0x4][0x18] ;  /* 0x01000300ff0477ac */ /* 0x000ea20008000a00 */
[----:B------:R-:W-:Y:S01]  /*0420*/  MOV R6, R32 ;  /* 0x0000002000067202 */ /* 0x000fe20000000f00 */
[----:B------:R0:W-:Y:S01]  /*0430*/  STL [R1+0x8], R34 ;  /* 0x0000082201007387 */ /* 0x0001e20000100800 */
[----:B------:R-:W-:Y:S02]  /*0440*/  IMAD.MOV.U32 R7, RZ, RZ, R2 ;  /* 0x000000ffff077224 */ /* 0x000fe400078e0002 */
[----:B--2---:R-:W-:Y:S02]  /*0450*/  IMAD.U32 R4, RZ, RZ, UR4 ;  /* 0x00000004ff047e24 */ /* 0x004fe4000f8e00ff */
[----:B0-----:R-:W-:-:S07]  /*0460*/  IMAD.U32 R5, RZ, RZ, UR5 ;  /* 0x00000005ff057e24 */ /* 0x001fce000f8e00ff */
[----:B------:R-:W-:-:S07]  /*0470*/  LEPC R20, `(.L_x_7) ;  /* 0x000000001014794e */ /* 0x000fce0000000000 */
[----:B-1----:R-:W-:Y:S05]  /*0480*/  CALL.ABS.NOINC R8 ;  /* 0x0000000008007343 */ /* 0x002fea0003c00000 */
.L_x_7:
[----:B------:R0:W-:Y:S01]  /*0490*/  STL.64 [R1], R24 ;  /* 0x0000001801007387 */ /* 0x0001e20000100a00 */
[----:B------:R0:W1:Y:S01]  /*04a0*/  LDC.64 R8, c[0x4][R35] ;  /* 0x0100000023087b82 */ /* 0x0000620000000a00 */
[----:B------:R-:W2:Y:S01]  /*04b0*/  LDCU.64 UR4, c[0x4][0x20] ;  /* 0x01000400ff0477ac */ /* 0x000ea20008000a00 */
[----:B------:R-:W-:Y:S01]  /*04c0*/  IMAD.MOV.U32 R6, RZ, RZ, R32 ;  /* 0x000000ffff067224 */ /* 0x000fe200078e0020 */
[----:B------:R0:W-:Y:S01]  /*04d0*/  STL.64 [R1+0x8], R22 ;  /* 0x0000081601007387 */ /* 0x0001e20000100a00 */
[----:B------:R-:W-:-:S03]  /*04e0*/  IMAD.MOV.U32 R7, RZ, RZ, R2 ;  /* 0x000000ffff077224 */ /* 0x000fc600078e0002 */
[----:B------:R0:W-:Y:S01]  /*04f0*/  STL.64 [R1+0x10], R18 ;  /* 0x0000101201007387 */ /* 0x0001e20000100a00 */
[----:B--2---:R-:W-:Y:S01]  /*0500*/  IMAD.U32 R4, RZ, RZ, UR4 ;  /* 0x00000004ff047e24 */ /* 0x004fe2000f8e00ff */
[----:B0-----:R-:W-:-:S07]  /*0510*/  MOV R5, UR5 ;  /* 0x0000000500057c02 */ /* 0x001fce0008000f00 */
[----:B------:R-:W-:-:S07]  /*0520*/  LEPC R20, `(.L_x_8) ;  /* 0x000000001014794e */ /* 0x000fce0000000000 */
[----:B-1----:R-:W-:Y:S05]  /*0530*/  CALL.ABS.NOINC R8 ;  /* 0x0000000008007343 */ /* 0x002fea0003c00000 */
.L_x_8:
[----:B------:R-:W-:Y:S01]  /*0540*/  UMOV UR4, URZ ;  /* 0x000000ff00047c82 */ /* 0x000fe20008000000 */
[----:B------:R-:W-:Y:S01]  /*0550*/  IMAD.MOV.U32 R8, RZ, RZ, R16 ;  /* 0x000000ffff087224 */ /* 0x000fe200078e0010 */
[----:B------:R-:W-:Y:S01]  /*0560*/  IADD3 R9, PT, PT, R17, UR4, RZ ;  /* 0x0000000411097c10 */ /* 0x000fe2000fffe0ff */
[----:B------:R0:W1:Y:S01]  /*0570*/  LDC.64 R10, c[0x4][R35] ;  /* 0x01000000230a7b82 */ /* 0x0000620000000a00 */
[----:B------:R-:W2:Y:S01]  /*0580*/  LDCU.64 UR4, c[0x4][0x28] ;  /* 0x01000500ff0477ac */ /* 0x000ea20008000a00 */
[----:B------:R-:W-:Y:S02]  /*0590*/  IMAD.MOV.U32 R6, RZ, RZ, R32 ;  /* 0x000000ffff067224 */ /* 0x000fe400078e0020 */
[----:B------:R0:W-:Y:S01]  /*05a0*/  STL.64 [R1], R8 ;  /* 0x0000000801007387 */ /* 0x0001e20000100a00 */
[----:B------:R-:W-:Y:S02]  /*05b0*/  IMAD.MOV.U32 R7, RZ, RZ, R2 ;  /* 0x000000ffff077224 */ /* 0x000fe400078e0002 */
[----:B--2---:R-:W-:Y:S01]  /*05c0*/  IMAD.U32 R4, RZ, RZ, UR4 ;  /* 0x00000004ff047e24 */ /* 0x004fe2000f8e00ff */
[----:B0-----:R-:W-:-:S07]  /*05d0*/  MOV R5, UR5 ;  /* 0x0000000500057c02 */ /* 0x001fce0008000f00 */
[----:B------:R-:W-:-:S07]  /*05e0*/  LEPC R20, `(.L_x_9) ;  /* 0x000000001014794e */ /* 0x000fce0000000000 */
[----:B-1----:R-:W-:Y:S05]  /*05f0*/  CALL.ABS.NOINC R10 ;  /* 0x000000000a007343 */ /* 0x002fea0003c00000 */
.L_x_9:
[----:B------:R0:W1:Y:S01]  /*0600*/  LDC.64 R2, c[0x4][R35] ;  /* 0x0100000023027b82 */ /* 0x0000620000000a00 */
[----:B------:R-:W2:Y:S01]  /*0610*/  LDCU.64 UR4, c[0x4][0x30] ;  /* 0x01000600ff0477ac */ /* 0x000ea20008000a00 */
[----:B------:R-:W-:Y:S02]  /*0620*/  CS2R R6, SRZ ;  /* 0x0000000000067805 */ /* 0x000fe4000001ff00 */
[----:B--2---:R-:W-:Y:S01]  /*0630*/  MOV R4, UR4 ;  /* 0x0000000400047c02 */ /* 0x004fe20008000f00 */
[----:B0-----:R-:W-:-:S07]  /*0640*/  IMAD.U32 R5, RZ, RZ, UR5 ;  /* 0x00000005ff057e24 */ /* 0x001fce000f8e00ff */
[----:B------:R-:W-:-:S07]  /*0650*/  LEPC R20, `(.L_x_3) ;  /* 0x000000001014794e */ /* 0x000fce0000000000 */
[----:B-1----:R-:W-:Y:S05]  /*0660*/  CALL.ABS.NOINC R2 ;  /* 0x0000000002007343 */ /* 0x002fea0003c00000 */
.L_x_3:
[----:B------:R-:W-:Y:S05]  /*0670*/  BSYNC.RECONVERGENT B6 ;  /* 0x0000000000067941 */ /* 0x000fea0003800200 */
.L_x_2:
[----:B------:R-:W0:Y:S01]  /*0680*/  LDCU UR5, c[0x0][0x388] ;  /* 0x00007100ff0577ac */ /* 0x000e220008000800 */
[----:B------:R-:W-:Y:S02]  /*0690*/  UMOV UR4, URZ ;  /* 0x000000ff00047c82 */ /* 0x000fe40008000000 */
[----:B------:R-:W-:Y:S01]  /*06a0*/  VIADD R3, R17, UR4 ;  /* 0x0000000411037c36 */ /* 0x000fe20008000000 */
[----:B0-----:R-:W-:-:S04]  /*06b0*/  ISETP.GE.U32.AND P0, PT, R16, UR5, PT ;  /* 0x0000000510007c0c */ /* 0x001fc8000bf06070 */
[----:B------:R-:W-:-:S13]  /*06c0*/  ISETP.GE.U32.AND.EX P0, PT, R3, RZ, PT, P0 ;  /* 0x000000ff0300720c */ /* 0x000fda0003f06100 */
[----:B------:R-:W-:Y:S05]  /*06d0*/  @P0 EXIT ;  /* 0x000000000000094d */ /* 0x000fea0003800000 */
[----:B------:R-:W0:Y:S01]  /*06e0*/  LDCU.64 UR6, c[0x0][0x380] ;  /* 0x00007000ff0677ac */ /* 0x000e220008000a00 */
[C---:B------:R-:W-:Y:S01]  /*06f0*/  IADD3 R5, PT, PT, R16.reuse, 0x1e, RZ ;  /* 0x0000001e10057810 */ /* 0x040fe20007ffe0ff */
[C---:B------:R-:W-:Y:S01]  /*0700*/  VIADD R7, R16.reuse, 0x3c ;  /* 0x0000003c10077836 */ /* 0x040fe20000000000 */
[C---:B------:R-:W-:Y:S01]  /*0710*/  IADD3 R11, PT, PT, R16.reuse, 0x78, RZ ;  /* 0x00000078100b7810 */ /* 0x040fe20007ffe0ff */
[----:B------:R-:W1:Y:S01]  /*0720*/  LDCU.64 UR4, c[0x0][0x358] ;  /* 0x00006b00ff0477ac */ /* 0x000e620008000a00 */
[C---:B------:R-:W-:Y:S01]  /*0730*/  VIADD R9, R16.reuse, 0x5a ;  /* 0x0000005a10097836 */ /* 0x040fe20000000000 */
[C---:B------:R-:W-:Y:S01]  /*0740*/  IADD3 R17, PT, PT, R16.reuse, 0xd2, RZ ;  /* 0x000000d210117810 */ /* 0x040fe20007ffe0ff */
[C---:B------:R-:W-:Y:S01]  /*0750*/  VIADD R13, R16.reuse, 0x96 ;  /* 0x00000096100d7836 */ /* 0x040fe20000000000 */
[C---:B------:R-:W-:Y:S01]  /*0760*/  IADD3 R21, PT, PT, R16.reuse, 0x10e, RZ ;  /* 0x0000010e10157810 */ /* 0x040fe20007ffe0ff */
[C---:B------:R-:W-:Y:S02]  /*0770*/  VIADD R15, R16.reuse, 0xb4 ;  /* 0x000000b4100f7836 */ /* 0x040fe40000000000 */
[C---:B------:R-:W-:Y:S01]  /*0780*/  VIADD R19, R16.reuse, 0xf0 ;  /* 0x000000f010137836 */ /* 0x040fe20000000000 */
[----:B0-----:R-:W-:-:S04]  /*0790*/  LEA R2, P0, R16, UR6, 0x2 ;  /* 0x0000000610027c11 */ /* 0x001fc8000f8010ff */
[----:B------:R-:W-:-:S05]  /*07a0*/  LEA.HI.X R3, R16, UR7, R3, 0x2, P0 ;  /* 0x0000000710037c11 */ /* 0x000fca00080f1403 */
[----:B-1----:R-:W-:Y:S04]  /*07b0*/  STG.E desc[UR4][R2.64], R16 ;  /* 0x0000001002007986 */ /* 0x002fe8000c101904 */
[----:B------:R-:W-:Y:S04]  /*07c0*/  STG.E desc[UR4][R2.64+0x78], R5 ;  /* 0x0000780502007986 */ /* 0x000fe8000c101904 */
[----:B------:R-:W-:Y:S04]  /*07d0*/  STG.E desc[UR4][R2.64+0xf0], R7 ;  /* 0x0000f00702007986 */ /* 0x000fe8000c101904 */
[----:B------:R-:W-:Y:S04]  /*07e0*/  STG.E desc[UR4][R2.64+0x168], R9 ;  /* 0x0001680902007986 */ /* 0x000fe8000c101904 */
[----:B------:R-:W-:Y:S04]  /*07f0*/  STG.E desc[UR4][R2.64+0x1e0], R11 ;  /* 0x0001e00b02007986 */ /* 0x000fe8000c101904 */
[----:B------:R-:W-:Y:S04]  /*0800*/  STG.E desc[UR4][R2.64+0x258], R13 ;  /* 0x0002580d02007986 */ /* 0x000fe8000c101904 */
[----:B------:R-:W-:Y:S04]  /*0810*/  STG.E desc[UR4][R2.64+0x2d0], R15 ;  /* 0x0002d00f02007986 */ /* 0x000fe8000c101904 */
[----:B------:R-:W-:Y:S04]  /*0820*/  STG.E desc[UR4][R2.64+0x348], R17 ;  /* 0x0003481102007986 */ /* 0x000fe8000c101904 */
[----:B------:R-:W-:Y:S04]  /*0830*/  STG.E desc[UR4][R2.64+0x3c0], R19 ;  /* 0x0003c01302007986 */ /* 0x000fe8000c101904 */
[----:B------:R-:W-:Y:S01]  /*0840*/  STG.E desc[UR4][R2.64+0x438], R21 ;  /* 0x0004381502007986 */ /* 0x000fe2000c101904 */
[----:B------:R-:W-:Y:S05]  /*0850*/  EXIT ;  /* 0x000000000000794d */ /* 0x000fea0003800000 */
.L_x_10:
        /* <DEDUP_REMOVED lines=10> */
.L_x_13:


//--------------------- .nv.global.init           --------------------------
	.section	.nv.global.init,"aw",@progbits
.nv.global.init:
	.type		$str$5,@object
	.size		$str$5,($str$4 - $str$5)
$str$5:
        /*0000*/ 	.byte	0x69, 0x64, 0x78, 0x20, 0x3d, 0x20, 0x25, 0x64, 0x0a, 0x00
	.type		$str$4,@object
	.size		$str$4,($str$2 - $str$4)
$str$4:
        /*000a*/ 	.byte	0x6f, 0x66, 0x66, 0x73, 0x65, 0x74, 0x58, 0x20, 0x3d, 0x20, 0x25, 0x64, 0x2c, 0x20, 0x20, 0x20
        /*001a*/ 	.byte	0x20, 0x20, 0x6f, 0x66, 0x66, 0x73, 0x65, 0x74, 0x59, 0x20, 0x3d, 0x20, 0x25, 0x64, 0x2c, 0x20
        /*002a*/ 	.byte	0x20, 0x20, 0x20, 0x20, 0x6f, 0x66, 0x66, 0x73, 0x65, 0x74, 0x5a, 0x20, 0x3d, 0x20, 0x25, 0x64
        /*003a*/ 	.byte	0x0a, 0x00
	.type		$str$2,@object
	.size		$str$2,($str$3 - $str$2)
$str$2:
        /*003c*/ 	.byte	0x62, 0x6c, 0x6f, 0x63, 0x6b, 0x49, 0x64, 0x78, 0x2e, 0x78, 0x20, 0x3d, 0x20, 0x25, 0x64, 0x2c
        /*004c*/ 	.byte	0x20, 0x20, 0x62, 0x6c, 0x6f, 0x63, 0x6b, 0x49, 0x64, 0x78, 0x2e, 0x79, 0x20, 0x3d, 0x20, 0x25
        /*005c*/ 	.byte	0x64, 0x2c, 0x20, 0x20, 0x62, 0x6c, 0x6f, 0x63, 0x6b, 0x49, 0x64, 0x78, 0x2e, 0x7a, 0x20, 0x3d
        /*006c*/ 	.byte	0x20, 0x25, 0x64, 0x0a, 0x00
	.type		$str$3,@object
	.size		$str$3,($str$1 - $str$3)
$str$3:
        /*0071*/ 	.byte	0x62, 0x6c, 0x6f, 0x63, 0x6b, 0x44, 0x69, 0x6d, 0x2e, 0x78, 0x20, 0x3d, 0x20, 0x25, 0x64, 0x2c
        /*0081*/ 	.byte	0x20, 0x20, 0x62, 0x6c, 0x6f, 0x63, 0x6b, 0x44, 0x69, 0x6d, 0x2e, 0x79, 0x20, 0x3d, 0x20, 0x25
        /*0091*/ 	.byte	0x64, 0x20, 0x2c, 0x20, 0x62, 0x6c, 0x6f, 0x63, 0x6b, 0x44, 0x69, 0x6d, 0x2e, 0x7a, 0x20, 0x3d
        /*00a1*/ 	.byte	0x20, 0x25, 0x64, 0x0a, 0x00
	.type		$str$1,@object
	.size		$str$1,($str$6 - $str$1)
$str$1:
        /*00a6*/ 	.byte	0x74, 0x68, 0x72, 0x65, 0x61, 0x64, 0x49, 0x64, 0x78, 0x2e, 0x78, 0x20, 0x3d, 0x20, 0x25, 0x64
        /*00b6*/ 	.byte	0x2c, 0x20, 0x74, 0x68, 0x72, 0x65, 0x61, 0x64, 0x49, 0x64, 0x78, 0x2e, 0x79, 0x20, 0x3d, 0x20
        /*00c6*/ 	.byte	0x25, 0x64, 0x2c, 0x20, 0x74, 0x68, 0x72, 0x65, 0x61, 0x64, 0x49, 0x64, 0x78, 0x2e, 0x7a, 0x20
        /*00d6*/ 	.byte	0x3d, 0x20, 0x25, 0x64, 0x0a, 0x00
	.type		$str$6,@object
	.size		$str$6,($str - $str$6)
$str$6:
        /*00dc*/ 	.byte	0x0a, 0x2d, 0x2d, 0x2d, 0x2d, 0x2d, 0x2d, 0x2d, 0x2d, 0x2d, 0x2d, 0x2d, 0x69, 0x6e, 0x69, 0x74
        /*00ec*/ 	.byte	0x56, 0x65, 0x63, 0x74, 0x6f, 0x72, 0x49, 0x6e, 0x47, 0x70, 0x75, 0x4b, 0x65, 0x72, 0x6e, 0x65
        /*00fc*/ 	.byte	0x6c, 0x20, 0x28, 0x65, 0x6e, 0x64, 0x29, 0x2d, 0x2d, 0x2d, 0x2d, 0x2d, 0x2d, 0x2d, 0x2d, 0x2d
        /*010c*/ 	.byte	0x2d, 0x2d, 0x2d, 0x2d, 0x2d, 0x0a, 0x00
	.type		$str,@object
	.size		$str,(.L_0 - $str)
$str:
        /*0113*/ 	.byte	0x0a, 0x2d, 0x2d, 0x2d, 0x2d, 0x2d, 0x2d, 0x2d, 0x2d, 0x2d, 0x2d, 0x2d, 0x2d, 0x2d, 0x2d, 0x69
        /*0123*/ 	.byte	0x6e, 0x69, 0x74, 0x56, 0x65, 0x63, 0x74, 0x6f, 0x72, 0x49, 0x6e, 0x47, 0x70, 0x75, 0x4b, 0x65
        /*0133*/ 	.byte	0x72, 0x6e, 0x65, 0x6c, 0x2d, 0x2d, 0x2d, 0x2d, 0x2d, 0x2d, 0x2d, 0x2d, 0x2d, 0x2d, 0x2d, 0x2d
        /*0143*/ 	.byte	0x2d, 0x2d, 0x2d, 0x2d, 0x2d, 0x2d, 0x2d, 0x0a, 0x00
.L_0:


//--------------------- .nv.shared.reserved.0     --------------------------
	.section	.nv.shared.reserved.0,"aw",@nobits
	.weak		__nv_reservedSMEM_offset_0_alias
	.size		__nv_reservedSMEM_offset_0_alias, 0, 64
	.other		__nv_reservedSMEM_offset_0_alias,@"STO_CUDA_RESERVED_SHARED STV_DEFAULT"
__nv_reservedSMEM_offset_0_alias:
	.zero		0
	.zero		64


//--------------------- .nv.constant0._Z18conveyorTestKernelPiPKiS1_ --------------------------
	.section	.nv.constant0._Z18conveyorTestKernelPiPKiS1_,"a",@progbits
	.sectionflags	@""
	.align	4
.nv.constant0._Z18conveyorTestKernelPiPKiS1_:
	.zero		920


//--------------------- .nv.constant0._Z14conveyorKernelPiji --------------------------
	.section	.nv.constant0._Z14conveyorKernelPiji,"a",@progbits
	.sectionflags	@""
	.align	4
.nv.constant0._Z14conveyorKernelPiji:
	.zero		912


//--------------------- .nv.constant0._Z21initVectorInGpuKernelPij --------------------------
	.section	.nv.constant0._Z21initVectorInGpuKernelPij,"a",@progbits
	.sectionflags	@""
	.align	4
.nv.constant0._Z21initVectorInGpuKernelPij:
	.zero		908


//--------------------- SYMBOLS --------------------------

	.type		.nv.reservedSmem.offset0,@object
	.size		.nv.reservedSmem.offset0,0x4
	.type		vprintf,@function
